// auto-generated by cutlass_sweep.gemm — config: {"arch": "sm_100", "cluster_m": 2, "cluster_n": 1, "dtype": "e5m2", "stages": 0, "tile_k": 128, "tile_m": 256, "tile_n": 64}
#include "cutlass/cutlass.h"
#include "cutlass/gemm/collective/collective_builder.hpp"
#include "cutlass/gemm/device/gemm_universal_adapter.h"
#include "cutlass/gemm/kernel/gemm_universal.hpp"
#include "cutlass/epilogue/collective/collective_builder.hpp"

using ElemA = cutlass::float_e5m2_t;
using ElemB = cutlass::float_e5m2_t;
using ElemCD = cutlass::float_e5m2_t;
using Acc  = float;
using TileShape    = cute::Shape<cute::_256, cute::_64, cute::_128>;
using ClusterShape = cute::Shape<cute::_2, cute::_1, cute::_1>;

using CollectiveEpilogue = typename cutlass::epilogue::collective::CollectiveBuilder<
    cutlass::arch::Sm100, cutlass::arch::OpClassTensorOp,
    TileShape, ClusterShape,
    cutlass::epilogue::collective::EpilogueTileAuto,
    Acc, Acc,
    ElemCD, cutlass::layout::RowMajor, 128 / cutlass::sizeof_bits<ElemCD>::value,
    ElemCD, cutlass::layout::RowMajor, 128 / cutlass::sizeof_bits<ElemCD>::value,
    cutlass::epilogue::collective::EpilogueScheduleAuto
  >::CollectiveOp;

using CollectiveMainloop = typename cutlass::gemm::collective::CollectiveBuilder<
    cutlass::arch::Sm100, cutlass::arch::OpClassTensorOp,
    ElemA, cutlass::layout::RowMajor, 128 / cutlass::sizeof_bits<ElemA>::value,
    ElemB, cutlass::layout::ColumnMajor, 128 / cutlass::sizeof_bits<ElemB>::value,
    Acc,
    TileShape, ClusterShape,
    cutlass::gemm::collective::StageCountAutoCarveout<static_cast<int>(sizeof(typename CollectiveEpilogue::SharedStorage))>,
    cutlass::gemm::collective::KernelScheduleAuto
  >::CollectiveOp;

using GemmKernel = cutlass::gemm::kernel::GemmUniversal<
    cute::Shape<int,int,int,int>,
    CollectiveMainloop,
    CollectiveEpilogue
>;
using Gemm = cutlass::gemm::device::GemmUniversalAdapter<GemmKernel>;

// Force the device kernel symbol into the cubin without needing a host main.
auto* _anchor = &cutlass::device_kernel<GemmKernel>;


// ===== COMPILED SASS (sm_100a) =====

	.target	sm_100a

	.elftype	@"ET_EXEC"


//--------------------- .note.nv.tkinfo           --------------------------
	.section	.note.nv.tkinfo,"",@"SHT_NOTE"
	.sectionflags	@"SHF_NOTE_NV_TKINFO"
	.tkinfo
        /*0018*/ 	.word	0x00000002
        /*0030*/ 	.string	""
        /*0030*/ 	.string	"ptxas"
        /*0030*/ 	.string	"Cuda compilation tools, release 13.0, V13.0.88"
        /*0030*/ 	.string	"Build cuda_13.0.r13.0/compiler.36424714_0"
        /*0030*/ 	.string	"-arch sm_100a -m 64 "



//--------------------- .note.nv.cuinfo           --------------------------
	.section	.note.nv.cuinfo,"",@"SHT_NOTE"
	.sectionflags	@"SHF_NOTE_NV_CUINFO"
        /*0018*/ 	.short	0x0002
        /*001a*/ 	.short	0x0064
        /*001c*/ 	.short	0x0082
	.zero		2


//--------------------- .nv.info                  --------------------------
	.section	.nv.info,"",@"SHT_CUDA_INFO"
	.align	4


	//----- nvinfo : EIATTR_REGCOUNT
	.align		4
        /*0000*/ 	.byte	0x04, 0x2f
        /*0002*/ 	.short	(.L_19 - .L_18)
	.align		4
.L_18:
        /*0004*/ 	.word	index@(_ZN7cutlass13device_kernelINS_4gemm6kernel13GemmUniversalIN4cute5tupleIJiiiiEEENS1_10collective13CollectiveMmaINS1_35MainloopSm100TmaUmmaWarpSpecializedILi10ELi2ELi4ENS5_IJNS4_1CILi2EEENSA_ILi1EEESC_EEEEENS5_IJNSA_ILi256EEENSA_ILi64EEENSA_ILi128EEEEEENS_12float_e5m2_tENS5_IJlSC_lEEESJ_SK_NS4_8TiledMMAINS4_8MMA_AtomIJNS4_10MMA_TraitsINS4_25SM100_MMA_F8F6F4_2x1SM_SSEJSJ_SJ_fSF_SG_NS4_17integral_constantINS4_4UMMA5MajorELSR_0EEESS_NSP_INSQ_7ScaleInELST_0EEESU_EEEEEENS4_6LayoutINS5_IJSC_SC_SC_EEENS5_IJNSA_ILi0EEESZ_SZ_EEEEENS5_IJNS4_10UnderscoreES12_S12_EEEEENS4_18SM100_TMA_2SM_LOADENS4_14ComposedLayoutINS4_7SwizzleILi3ELi4ELi3EEENS4_18smem_ptr_flag_bitsILi8EEENSX_INS5_IJNSA_ILi8EEESH_EEENS5_IJSH_SC_EEEEEEEvNS4_8identityES15_S1F_vS1G_EENS_8epilogue10collective18CollectiveEpilogueINS1I_23Sm100TmaWarpSpecializedILi1ELi1ELi64ELb0ELb0EEEJNS5_IJSH_SG_SH_EEENS5_IJNSX_ISH_SC_EENSX_ISG_SC_EEEEESJ_SK_SJ_SK_NS1I_6fusion15FusionCallbacksIS1M_NS1R_17LinearCombinationISJ_fSJ_fLNS_15FloatRoundStyleE2EEES1N_S1Q_JEEENS4_5SM1004TMEM4LOAD26SM100_TMEM_LOAD_32dp32b64xENS4_13SM90_TMA_LOADENS16_INS17_ILi2ELi4ELi3EEES1A_NSX_INS5_IJS1B_SG_EEENS5_IJSG_SC_EEEEEEENS4_39AutoVectorizingCopyWithAssumedAlignmentILi128EEENS4_14SM90_TMA_STOREES26_S28_S28_EEEvvEEEEvNT_6ParamsE)
        /*0008*/ 	.word	0x000000c2


	//----- nvinfo : EIATTR_FRAME_SIZE
	.align		4
.L_19:
        /*000c*/ 	.byte	0x04, 0x11
        /*000e*/ 	.short	(.L_21 - .L_20)
	.align		4
.L_20:
        /*0010*/ 	.word	index@($__internal_2_$__cuda_sm10x_tcgen05_guardrail_trap_unallocated_columns_being_dealloced)
        /*0014*/ 	.word	0x00000000


	//----- nvinfo : EIATTR_FRAME_SIZE
	.align		4
.L_21:
        /*0018*/ 	.byte	0x04, 0x11
        /*001a*/ 	.short	(.L_23 - .L_22)
	.align		4
.L_22:
        /*001c*/ 	.word	index@($__internal_1_$__cuda_sm10x_tcgen05_guardrail_trap_phase_invalid_during_alloc)
        /*0020*/ 	.word	0x00000000


	//----- nvinfo : EIATTR_FRAME_SIZE
	.align		4
.L_23:
        /*0024*/ 	.byte	0x04, 0x11
        /*0026*/ 	.short	(.L_25 - .L_24)
	.align		4
.L_24:
        /*0028*/ 	.word	index@($__internal_0_$__cuda_sm10x_tcgen05_guardrail_trap_col_being_dealloced_not_returned_by_alloc)
        /*002c*/ 	.word	0x00000000


	//----- nvinfo : EIATTR_FRAME_SIZE
	.align		4
.L_25:
        /*0030*/ 	.byte	0x04, 0x11
        /*0032*/ 	.short	(.L_27 - .L_26)
	.align		4
.L_26:
        /*0034*/ 	.word	index@(_ZN7cutlass13device_kernelINS_4gemm6kernel13GemmUniversalIN4cute5tupleIJiiiiEEENS1_10collective13CollectiveMmaINS1_35MainloopSm100TmaUmmaWarpSpecializedILi10ELi2ELi4ENS5_IJNS4_1CILi2EEENSA_ILi1EEESC_EEEEENS5_IJNSA_ILi256EEENSA_ILi64EEENSA_ILi128EEEEEENS_12float_e5m2_tENS5_IJlSC_lEEESJ_SK_NS4_8TiledMMAINS4_8MMA_AtomIJNS4_10MMA_TraitsINS4_25SM100_MMA_F8F6F4_2x1SM_SSEJSJ_SJ_fSF_SG_NS4_17integral_constantINS4_4UMMA5MajorELSR_0EEESS_NSP_INSQ_7ScaleInELST_0EEESU_EEEEEENS4_6LayoutINS5_IJSC_SC_SC_EEENS5_IJNSA_ILi0EEESZ_SZ_EEEEENS5_IJNS4_10UnderscoreES12_S12_EEEEENS4_18SM100_TMA_2SM_LOADENS4_14ComposedLayoutINS4_7SwizzleILi3ELi4ELi3EEENS4_18smem_ptr_flag_bitsILi8EEENSX_INS5_IJNSA_ILi8EEESH_EEENS5_IJSH_SC_EEEEEEEvNS4_8identityES15_S1F_vS1G_EENS_8epilogue10collective18CollectiveEpilogueINS1I_23Sm100TmaWarpSpecializedILi1ELi1ELi64ELb0ELb0EEEJNS5_IJSH_SG_SH_EEENS5_IJNSX_ISH_SC_EENSX_ISG_SC_EEEEESJ_SK_SJ_SK_NS1I_6fusion15FusionCallbacksIS1M_NS1R_17LinearCombinationISJ_fSJ_fLNS_15FloatRoundStyleE2EEES1N_S1Q_JEEENS4_5SM1004TMEM4LOAD26SM100_TMEM_LOAD_32dp32b64xENS4_13SM90_TMA_LOADENS16_INS17_ILi2ELi4ELi3EEES1A_NSX_INS5_IJS1B_SG_EEENS5_IJSG_SC_EEEEEEENS4_39AutoVectorizingCopyWithAssumedAlignmentILi128EEENS4_14SM90_TMA_STOREES26_S28_S28_EEEvvEEEEvNT_6ParamsE)
        /*0038*/ 	.word	0x00000000


	//----- nvinfo : EIATTR_MIN_STACK_SIZE
	.align		4
.L_27:
        /*003c*/ 	.byte	0x04, 0x12
        /*003e*/ 	.short	(.L_29 - .L_28)
	.align		4
.L_28:
        /*0040*/ 	.word	index@(_ZN7cutlass13device_kernelINS_4gemm6kernel13GemmUniversalIN4cute5tupleIJiiiiEEENS1_10collective13CollectiveMmaINS1_35MainloopSm100TmaUmmaWarpSpecializedILi10ELi2ELi4ENS5_IJNS4_1CILi2EEENSA_ILi1EEESC_EEEEENS5_IJNSA_ILi256EEENSA_ILi64EEENSA_ILi128EEEEEENS_12float_e5m2_tENS5_IJlSC_lEEESJ_SK_NS4_8TiledMMAINS4_8MMA_AtomIJNS4_10MMA_TraitsINS4_25SM100_MMA_F8F6F4_2x1SM_SSEJSJ_SJ_fSF_SG_NS4_17integral_constantINS4_4UMMA5MajorELSR_0EEESS_NSP_INSQ_7ScaleInELST_0EEESU_EEEEEENS4_6LayoutINS5_IJSC_SC_SC_EEENS5_IJNSA_ILi0EEESZ_SZ_EEEEENS5_IJNS4_10UnderscoreES12_S12_EEEEENS4_18SM100_TMA_2SM_LOADENS4_14ComposedLayoutINS4_7SwizzleILi3ELi4ELi3EEENS4_18smem_ptr_flag_bitsILi8EEENSX_INS5_IJNSA_ILi8EEESH_EEENS5_IJSH_SC_EEEEEEEvNS4_8identityES15_S1F_vS1G_EENS_8epilogue10collective18CollectiveEpilogueINS1I_23Sm100TmaWarpSpecializedILi1ELi1ELi64ELb0ELb0EEEJNS5_IJSH_SG_SH_EEENS5_IJNSX_ISH_SC_EENSX_ISG_SC_EEEEESJ_SK_SJ_SK_NS1I_6fusion15FusionCallbacksIS1M_NS1R_17LinearCombinationISJ_fSJ_fLNS_15FloatRoundStyleE2EEES1N_S1Q_JEEENS4_5SM1004TMEM4LOAD26SM100_TMEM_LOAD_32dp32b64xENS4_13SM90_TMA_LOADENS16_INS17_ILi2ELi4ELi3EEES1A_NSX_INS5_IJS1B_SG_EEENS5_IJSG_SC_EEEEEEENS4_39AutoVectorizingCopyWithAssumedAlignmentILi128EEENS4_14SM90_TMA_STOREES26_S28_S28_EEEvvEEEEvNT_6ParamsE)
        /*0044*/ 	.word	0x00000000
.L_29:


//--------------------- .nv.compat                --------------------------
	.section	.nv.compat,"",@"SHT_CUDA_COMPAT_INFO"
	.align	4
        /*0000*/ 	.byte	0x02, 0x09, 0x01, 0x00, 0x02, 0x02, 0x02, 0x00, 0x02, 0x05, 0x05, 0x00, 0x03, 0x07, 0x01, 0x01
        /*0010*/ 	.byte	0x02, 0x03, 0x01, 0x00, 0x02, 0x06, 0x01, 0x00, 0x04, 0x0b, 0x08, 0x00, 0x09, 0x00, 0x00, 0x00
        /*0020*/ 	.byte	0x00, 0x00, 0x00, 0x00


//--------------------- .nv.info._ZN7cutlass13device_kernelINS_4gemm6kernel13GemmUniversalIN4cute5tupleIJiiiiEEENS1_10collective13CollectiveMmaINS1_35MainloopSm100TmaUmmaWarpSpecializedILi10ELi2ELi4ENS5_IJNS4_1CILi2EEENSA_ILi1EEESC_EEEEENS5_IJNSA_ILi256EEENSA_ILi64EEENSA_ILi128EEEEEENS_12float_e5m2_tENS5_IJlSC_lEEESJ_SK_NS4_8TiledMMAINS4_8MMA_AtomIJNS4_10MMA_TraitsINS4_25SM100_MMA_F8F6F4_2x1SM_SSEJSJ_SJ_fSF_SG_NS4_17integral_constantINS4_4UMMA5MajorELSR_0EEESS_NSP_INSQ_7ScaleInELST_0EEESU_EEEEEENS4_6LayoutINS5_IJSC_SC_SC_EEENS5_IJNSA_ILi0EEESZ_SZ_EEEEENS5_IJNS4_10UnderscoreES12_S12_EEEEENS4_18SM100_TMA_2SM_LOADENS4_14ComposedLayoutINS4_7SwizzleILi3ELi4ELi3EEENS4_18smem_ptr_flag_bitsILi8EEENSX_INS5_IJNSA_ILi8EEESH_EEENS5_IJSH_SC_EEEEEEEvNS4_8identityES15_S1F_vS1G_EENS_8epilogue10collective18CollectiveEpilogueINS1I_23Sm100TmaWarpSpecializedILi1ELi1ELi64ELb0ELb0EEEJNS5_IJSH_SG_SH_EEENS5_IJNSX_ISH_SC_EENSX_ISG_SC_EEEEESJ_SK_SJ_SK_NS1I_6fusion15FusionCallbacksIS1M_NS1R_17LinearCombinationISJ_fSJ_fLNS_15FloatRoundStyleE2EEES1N_S1Q_JEEENS4_5SM1004TMEM4LOAD26SM100_TMEM_LOAD_32dp32b64xENS4_13SM90_TMA_LOADENS16_INS17_ILi2ELi4ELi3EEES1A_NSX_INS5_IJS1B_SG_EEENS5_IJSG_SC_EEEEEEENS4_39AutoVectorizingCopyWithAssumedAlignmentILi128EEENS4_14SM90_TMA_STOREES26_S28_S28_EEEvvEEEEvNT_6ParamsE --------------------------
	.section	.nv.info._ZN7cutlass13device_kernelINS_4gemm6kernel13GemmUniversalIN4cute5tupleIJiiiiEEENS1_10collective13CollectiveMmaINS1_35MainloopSm100TmaUmmaWarpSpecializedILi10ELi2ELi4ENS5_IJNS4_1CILi2EEENSA_ILi1EEESC_EEEEENS5_IJNSA_ILi256EEENSA_ILi64EEENSA_ILi128EEEEEENS_12float_e5m2_tENS5_IJlSC_lEEESJ_SK_NS4_8TiledMMAINS4_8MMA_AtomIJNS4_10MMA_TraitsINS4_25SM100_MMA_F8F6F4_2x1SM_SSEJSJ_SJ_fSF_SG_NS4_17integral_constantINS4_4UMMA5MajorELSR_0EEESS_NSP_INSQ_7ScaleInELST_0EEESU_EEEEEENS4_6LayoutINS5_IJSC_SC_SC_EEENS5_IJNSA_ILi0EEESZ_SZ_EEEEENS5_IJNS4_10UnderscoreES12_S12_EEEEENS4_18SM100_TMA_2SM_LOADENS4_14ComposedLayoutINS4_7SwizzleILi3ELi4ELi3EEENS4_18smem_ptr_flag_bitsILi8EEENSX_INS5_IJNSA_ILi8EEESH_EEENS5_IJSH_SC_EEEEEEEvNS4_8identityES15_S1F_vS1G_EENS_8epilogue10collective18CollectiveEpilogueINS1I_23Sm100TmaWarpSpecializedILi1ELi1ELi64ELb0ELb0EEEJNS5_IJSH_SG_SH_EEENS5_IJNSX_ISH_SC_EENSX_ISG_SC_EEEEESJ_SK_SJ_SK_NS1I_6fusion15FusionCallbacksIS1M_NS1R_17LinearCombinationISJ_fSJ_fLNS_15FloatRoundStyleE2EEES1N_S1Q_JEEENS4_5SM1004TMEM4LOAD26SM100_TMEM_LOAD_32dp32b64xENS4_13SM90_TMA_LOADENS16_INS17_ILi2ELi4ELi3EEES1A_NSX_INS5_IJS1B_SG_EEENS5_IJSG_SC_EEEEEEENS4_39AutoVectorizingCopyWithAssumedAlignmentILi128EEENS4_14SM90_TMA_STOREES26_S28_S28_EEEvvEEEEvNT_6ParamsE,"",@"SHT_CUDA_INFO"
	.sectionflags	@""
	.align	4


	//----- nvinfo : EIATTR_CUDA_API_VERSION
	.align		4
        /*0000*/ 	.byte	0x04, 0x37
        /*0002*/ 	.short	(.L_31 - .L_30)
.L_30:
        /*0004*/ 	.word	0x00000082


	//----- nvinfo : EIATTR_KPARAM_INFO
	.align		4
.L_31:
        /*0008*/ 	.byte	0x04, 0x17
        /*000a*/ 	.short	(.L_33 - .L_32)
.L_32:
        /*000c*/ 	.word	0x00000000
        /*0010*/ 	.short	0x0000
        /*0012*/ 	.short	0x0000
        /*0014*/ 	.byte	0x00, 0xf0, 0x01, 0x20


	//----- nvinfo : EIATTR_AT_ENTRY_FRAGMENTS
	.align		4
.L_33:
        /*0018*/ 	.byte	0x04, 0x4f
        /*001a*/ 	.short	(.L_35 - .L_34)


	//   ....[0]....
.L_34:
        /*001c*/ 	.word	0x00000007


	//----- nvinfo : EIATTR_RESERVED_SMEM_USED
	.align		4
.L_35:
        /*0020*/ 	.byte	0x01, 0x41
	.zero		2


	//----- nvinfo : EIATTR_SPARSE_MMA_MASK
	.align		4
        /*0024*/ 	.byte	0x03, 0x50
        /*0026*/ 	.short	0x0000


	//----- nvinfo : EIATTR_TCGEN05_2CTA_USED
	.align		4
        /*0028*/ 	.byte	0x01, 0x52
	.zero		2


	//----- nvinfo : EIATTR_MAXREG_COUNT
	.align		4
        /*002c*/ 	.byte	0x03, 0x1b
        /*002e*/ 	.short	0x00ff


	//----- nvinfo : EIATTR_NUM_BARRIERS
	.align		4
        /*0030*/ 	.byte	0x02, 0x4c
        /*0032*/ 	.byte	0x07
	.zero		1


	//----- nvinfo : EIATTR_EXTERNS
	.align		4
        /*0034*/ 	.byte	0x04, 0x0f
        /*0036*/ 	.short	(.L_37 - .L_36)


	//   ....[0]....
	.align		4
.L_36:
        /*0038*/ 	.word	index@(__assertfail)


	//----- nvinfo : EIATTR_MERCURY_ISA_VERSION
	.align		4
.L_37:
        /*003c*/ 	.byte	0x03, 0x5f
        /*003e*/ 	.short	0x0101


	//----- nvinfo : EIATTR_INT_WARP_WIDE_INSTR_OFFSETS
	.align		4
        /*0040*/ 	.byte	0x04, 0x31
        /*0042*/ 	.short	(.L_39 - .L_38)


	//   ....[0]....
.L_38:
        /*0044*/ 	.word	0x00000da0


	//   ....[1]....
        /*0048*/ 	.word	0x00000e40


	//   ....[2]....
        /*004c*/ 	.word	0x000021a0


	//   ....[3]....
        /*0050*/ 	.word	0x000043e0


	//   ....[4]....
        /*0054*/ 	.word	0x00004400


	//   ....[5]....
        /*0058*/ 	.word	0x00004430


	//   ....[6]....
        /*005c*/ 	.word	0x00004e40


	//   ....[7]....
        /*0060*/ 	.word	0x00004f60


	//----- nvinfo : EIATTR_COOP_GROUP_MASK_REGIDS
	.align		4
.L_39:
        /*0064*/ 	.byte	0x04, 0x29
        /*0066*/ 	.short	(.L_41 - .L_40)


	//   ....[0]....
.L_40:
        /*0068*/ 	.word	0xffffffff


	//   ....[1]....
        /*006c*/ 	.word	0xffffffff


	//   ....[2]....
        /*0070*/ 	.word	0xffffffff


	//   ....[3]....
        /*0074*/ 	.word	0xffffffff


	//   ....[4]....
        /*0078*/ 	.word	0xffffffff


	//   ....[5]....
        /*007c*/ 	.word	0xffffffff


	//   ....[6]....
        /*0080*/ 	.word	0xffffffff


	//   ....[7]....
        /*0084*/ 	.word	0xffffffff


	//   ....[8]....
        /*0088*/ 	.word	0xffffffff


	//   ....[9]....
        /*008c*/ 	.word	0xffffffff


	//   ....[10]....
        /*0090*/ 	.word	0xffffffff


	//   ....[11]....
        /*0094*/ 	.word	0xffffffff


	//   ....[12]....
        /*0098*/ 	.word	0xffffffff


	//   ....[13]....
        /*009c*/ 	.word	0xffffffff


	//----- nvinfo : EIATTR_COOP_GROUP_INSTR_OFFSETS
	.align		4
.L_41:
        /*00a0*/ 	.byte	0x04, 0x28
        /*00a2*/ 	.short	(.L_43 - .L_42)


	//   ....[0]....
.L_42:
        /*00a4*/ 	.word	0x000000c0


	//   ....[1]....
        /*00a8*/ 	.word	0x00000500


	//   ....[2]....
        /*00ac*/ 	.word	0x00000770


	//   ....[3]....
        /*00b0*/ 	.word	0x000008a0


	//   ....[4]....
        /*00b4*/ 	.word	0x00000990


	//   ....[5]....
        /*00b8*/ 	.word	0x00000af0


	//   ....[6]....
        /*00bc*/ 	.word	0x00000c80


	//   ....[7]....
        /*00c0*/ 	.word	0x00000ec0


	//   ....[8]....
        /*00c4*/ 	.word	0x00002080


	//   ....[9]....
        /*00c8*/ 	.word	0x000031c0


	//   ....[10]....
        /*00cc*/ 	.word	0x00003690


	//   ....[11]....
        /*00d0*/ 	.word	0x000036c0


	//   ....[12]....
        /*00d4*/ 	.word	0x000042e0


	//   ....[13]....
        /*00d8*/ 	.word	0x000044f0


	//----- nvinfo : EIATTR_VRC_CTA_INIT_COUNT
	.align		4
.L_43:
        /*00dc*/ 	.byte	0x02, 0x4a
        /*00de*/ 	.byte	0x80
	.zero		1


	//----- nvinfo : EIATTR_SYSCALL_OFFSETS
	.align		4
        /*00e0*/ 	.byte	0x04, 0x46
        /*00e2*/ 	.short	(.L_45 - .L_44)


	//   ....[0]....
.L_44:
        /*00e4*/ 	.word	0x00005920


	//   ....[1]....
        /*00e8*/ 	.word	0x00005a60


	//   ....[2]....
        /*00ec*/ 	.word	0x00006200


	//----- nvinfo : EIATTR_MBARRIER_INSTR_OFFSETS
	.align		4
.L_45:
        /*00f0*/ 	.byte	0x04, 0x39
        /*00f2*/ 	.short	(.L_47 - .L_46)


	//   ....[0]....
.L_46:
        /*00f4*/ 	.word	0x00000610
        /*00f8*/ 	.word	0x000000ff
        /*00fc*/ 	.word	0x00000000
        /*0100*/ 	.short	0x0100
        /*0102*/ 	.byte	0x08
	.zero		1


	//   ....[1]....
        /*0104*/ 	.word	0x00000620
        /*0108*/ 	.word	0x000000ff
        /*010c*/ 	.word	0x00000050
        /*0110*/ 	.short	0x0100
        /*0112*/ 	.byte	0x08
	.zero		1


	//   ....[2]....
        /*0114*/ 	.word	0x00000630
        /*0118*/ 	.word	0x000000ff
        /*011c*/ 	.word	0x00000008
        /*0120*/ 	.short	0x0100
        /*0122*/ 	.byte	0x08
	.zero		1


	//   ....[3]....
        /*0124*/ 	.word	0x00000640
        /*0128*/ 	.word	0x000000ff
        /*012c*/ 	.word	0x00000058
        /*0130*/ 	.short	0x0100
        /*0132*/ 	.byte	0x08
	.zero		1


	//   ....[4]....
        /*0134*/ 	.word	0x00000650
        /*0138*/ 	.word	0x000000ff
        /*013c*/ 	.word	0x00000010
        /*0140*/ 	.short	0x0100
        /*0142*/ 	.byte	0x08
	.zero		1


	//   ....[5]....
        /*0144*/ 	.word	0x00000660
        /*0148*/ 	.word	0x000000ff
        /*014c*/ 	.word	0x00000060
        /*0150*/ 	.short	0x0100
        /*0152*/ 	.byte	0x08
	.zero		1


	//   ....[6]....
        /*0154*/ 	.word	0x00000670
        /*0158*/ 	.word	0x000000ff
        /*015c*/ 	.word	0x00000018
        /*0160*/ 	.short	0x0100
        /*0162*/ 	.byte	0x08
	.zero		1


	//   ....[7]....
        /*0164*/ 	.word	0x00000680
        /*0168*/ 	.word	0x000000ff
        /*016c*/ 	.word	0x00000068
        /*0170*/ 	.short	0x0100
        /*0172*/ 	.byte	0x08
	.zero		1


	//   ....[8]....
        /*0174*/ 	.word	0x00000690
        /*0178*/ 	.word	0x000000ff
        /*017c*/ 	.word	0x00000020
        /*0180*/ 	.short	0x0100
        /*0182*/ 	.byte	0x08
	.zero		1


	//   ....[9]....
        /*0184*/ 	.word	0x000006a0
        /*0188*/ 	.word	0x000000ff
        /*018c*/ 	.word	0x00000070
        /*0190*/ 	.short	0x0100
        /*0192*/ 	.byte	0x08
	.zero		1


	//   ....[10]....
        /*0194*/ 	.word	0x000006b0
        /*0198*/ 	.word	0x000000ff
        /*019c*/ 	.word	0x00000028
        /*01a0*/ 	.short	0x0100
        /*01a2*/ 	.byte	0x08
	.zero		1


	//   ....[11]....
        /*01a4*/ 	.word	0x000006c0
        /*01a8*/ 	.word	0x000000ff
        /*01ac*/ 	.word	0x00000078
        /*01b0*/ 	.short	0x0100
        /*01b2*/ 	.byte	0x08
	.zero		1


	//   ....[12]....
        /*01b4*/ 	.word	0x000006d0
        /*01b8*/ 	.word	0x000000ff
        /*01bc*/ 	.word	0x00000030
        /*01c0*/ 	.short	0x0100
        /*01c2*/ 	.byte	0x08
	.zero		1


	//   ....[13]....
        /*01c4*/ 	.word	0x000006e0
        /*01c8*/ 	.word	0x000000ff
        /*01cc*/ 	.word	0x00000080
        /*01d0*/ 	.short	0x0100
        /*01d2*/ 	.byte	0x08
	.zero		1


	//   ....[14]....
        /*01d4*/ 	.word	0x000006f0
        /*01d8*/ 	.word	0x000000ff
        /*01dc*/ 	.word	0x00000038
        /*01e0*/ 	.short	0x0100
        /*01e2*/ 	.byte	0x08
	.zero		1


	//   ....[15]....
        /*01e4*/ 	.word	0x00000700
        /*01e8*/ 	.word	0x000000ff
        /*01ec*/ 	.word	0x00000088
        /*01f0*/ 	.short	0x0100
        /*01f2*/ 	.byte	0x08
	.zero		1


	//   ....[16]....
        /*01f4*/ 	.word	0x00000710
        /*01f8*/ 	.word	0x000000ff
        /*01fc*/ 	.word	0x00000040
        /*0200*/ 	.short	0x0100
        /*0202*/ 	.byte	0x08
	.zero		1


	//   ....[17]....
        /*0204*/ 	.word	0x00000720
        /*0208*/ 	.word	0x000000ff
        /*020c*/ 	.word	0x00000090
        /*0210*/ 	.short	0x0100
        /*0212*/ 	.byte	0x08
	.zero		1


	//   ....[18]....
        /*0214*/ 	.word	0x00000730
        /*0218*/ 	.word	0x000000ff
        /*021c*/ 	.word	0x00000048
        /*0220*/ 	.short	0x0100
        /*0222*/ 	.byte	0x08
	.zero		1


	//   ....[19]....
        /*0224*/ 	.word	0x00000740
        /*0228*/ 	.word	0x000000ff
        /*022c*/ 	.word	0x00000098
        /*0230*/ 	.short	0x0100
        /*0232*/ 	.byte	0x08
	.zero		1


	//   ....[20]....
        /*0234*/ 	.word	0x00000870
        /*0238*/ 	.word	0x000000ff
        /*023c*/ 	.word	0x000000a0
        /*0240*/ 	.short	0x0100
        /*0242*/ 	.byte	0x09
	.zero		1


	//   ....[21]....
        /*0244*/ 	.word	0x00000880
        /*0248*/ 	.word	0x000000ff
        /*024c*/ 	.word	0x000000a8
        /*0250*/ 	.short	0x0100
        /*0252*/ 	.byte	0x09
	.zero		1


	//   ....[22]....
        /*0254*/ 	.word	0x00000960
        /*0258*/ 	.word	0x000000ff
        /*025c*/ 	.word	0x000000b0
        /*0260*/ 	.short	0x0100
        /*0262*/ 	.byte	0x08
	.zero		1


	//   ....[23]....
        /*0264*/ 	.word	0x00000970
        /*0268*/ 	.word	0x000000ff
        /*026c*/ 	.word	0x000000b8
        /*0270*/ 	.short	0x0100
        /*0272*/ 	.byte	0x08
	.zero		1


	//   ....[24]....
        /*0274*/ 	.word	0x00000aa0
        /*0278*/ 	.word	0x000000ff
        /*027c*/ 	.word	0x000000c0
        /*0280*/ 	.short	0x0100
        /*0282*/ 	.byte	0x08
	.zero		1


	//   ....[25]....
        /*0284*/ 	.word	0x00000ab0
        /*0288*/ 	.word	0x000000ff
        /*028c*/ 	.word	0x000000d0
        /*0290*/ 	.short	0x0100
        /*0292*/ 	.byte	0x08
	.zero		1


	//   ....[26]....
        /*0294*/ 	.word	0x00000ac0
        /*0298*/ 	.word	0x000000ff
        /*029c*/ 	.word	0x000000c8
        /*02a0*/ 	.short	0x0100
        /*02a2*/ 	.byte	0x08
	.zero		1


	//   ....[27]....
        /*02a4*/ 	.word	0x00000ad0
        /*02a8*/ 	.word	0x000000ff
        /*02ac*/ 	.word	0x000000d8
        /*02b0*/ 	.short	0x0100
        /*02b2*/ 	.byte	0x08
	.zero		1


	//   ....[28]....
        /*02b4*/ 	.word	0x00000bf0
        /*02b8*/ 	.word	0x000000ff
        /*02bc*/ 	.word	0x000000e0
        /*02c0*/ 	.short	0x0100
        /*02c2*/ 	.byte	0x09
	.zero		1


	//   ....[29]....
        /*02c4*/ 	.word	0x00000c00
        /*02c8*/ 	.word	0x000000ff
        /*02cc*/ 	.word	0x00000100
        /*02d0*/ 	.short	0x0100
        /*02d2*/ 	.byte	0x09
	.zero		1


	//   ....[30]....
        /*02d4*/ 	.word	0x00000c10
        /*02d8*/ 	.word	0x000000ff
        /*02dc*/ 	.word	0x000000e8
        /*02e0*/ 	.short	0x0100
        /*02e2*/ 	.byte	0x09
	.zero		1


	//   ....[31]....
        /*02e4*/ 	.word	0x00000c20
        /*02e8*/ 	.word	0x000000ff
        /*02ec*/ 	.word	0x00000108
        /*02f0*/ 	.short	0x0100
        /*02f2*/ 	.byte	0x09
	.zero		1


	//   ....[32]....
        /*02f4*/ 	.word	0x00000c30
        /*02f8*/ 	.word	0x000000ff
        /*02fc*/ 	.word	0x000000f0
        /*0300*/ 	.short	0x0100
        /*0302*/ 	.byte	0x09
	.zero		1


	//   ....[33]....
        /*0304*/ 	.word	0x00000c40
        /*0308*/ 	.word	0x000000ff
        /*030c*/ 	.word	0x00000110
        /*0310*/ 	.short	0x0100
        /*0312*/ 	.byte	0x09
	.zero		1


	//   ....[34]....
        /*0314*/ 	.word	0x00000c50
        /*0318*/ 	.word	0x000000ff
        /*031c*/ 	.word	0x000000f8
        /*0320*/ 	.short	0x0100
        /*0322*/ 	.byte	0x09
	.zero		1


	//   ....[35]....
        /*0324*/ 	.word	0x00000c60
        /*0328*/ 	.word	0x000000ff
        /*032c*/ 	.word	0x00000118
        /*0330*/ 	.short	0x0100
        /*0332*/ 	.byte	0x09
	.zero		1


	//   ....[36]....
        /*0334*/ 	.word	0x00000d50
        /*0338*/ 	.word	0x000000ff
        /*033c*/ 	.word	0x00000120
        /*0340*/ 	.short	0x0100
        /*0342*/ 	.byte	0x08
	.zero		1


	//   ....[37]....
        /*0344*/ 	.word	0x00000d60
        /*0348*/ 	.word	0x000000ff
        /*034c*/ 	.word	0x00000130
        /*0350*/ 	.short	0x0100
        /*0352*/ 	.byte	0x08
	.zero		1


	//   ....[38]....
        /*0354*/ 	.word	0x00000d70
        /*0358*/ 	.word	0x000000ff
        /*035c*/ 	.word	0x00000128
        /*0360*/ 	.short	0x0100
        /*0362*/ 	.byte	0x08
	.zero		1


	//   ....[39]....
        /*0364*/ 	.word	0x00000d80
        /*0368*/ 	.word	0x000000ff
        /*036c*/ 	.word	0x00000138
        /*0370*/ 	.short	0x0100
        /*0372*/ 	.byte	0x08
	.zero		1


	//   ....[40]....
        /*0374*/ 	.word	0x00000e70
        /*0378*/ 	.word	0x000000ff
        /*037c*/ 	.word	0x00000140
        /*0380*/ 	.short	0x0100
        /*0382*/ 	.byte	0x06
	.zero		1


	//   ....[41]....
        /*0384*/ 	.word	0x00001880
        /*0388*/ 	.word	0x00000003
        /*038c*/ 	.word	0x00000130
        /*0390*/ 	.short	0x010a
        /*0392*/ 	.byte	0xff
	.zero		1


	//   ....[42]....
        /*0394*/ 	.word	0x000018b0
        /*0398*/ 	.word	0x00000003
        /*039c*/ 	.word	0x00000120
        /*03a0*/ 	.short	0x0101
        /*03a2*/ 	.byte	0xff
	.zero		1


	//   ....[43]....
        /*03a4*/ 	.word	0x000019b0
        /*03a8*/ 	.word	0x000000ff
        /*03ac*/ 	.word	0x00000050
        /*03b0*/ 	.short	0x010a
        /*03b2*/ 	.byte	0x08
	.zero		1


	//   ....[44]....
        /*03b4*/ 	.word	0x00001a80
        /*03b8*/ 	.word	0x000000ff
        /*03bc*/ 	.word	0x00000050
        /*03c0*/ 	.short	0x010a
        /*03c2*/ 	.byte	0x21
	.zero		1


	//   ....[45]....
        /*03c4*/ 	.word	0x00001c30
        /*03c8*/ 	.word	0x000000ff
        /*03cc*/ 	.word	0x00000050
        /*03d0*/ 	.short	0x010a
        /*03d2*/ 	.byte	0x08
	.zero		1


	//   ....[46]....
        /*03d4*/ 	.word	0x00001d30
        /*03d8*/ 	.word	0x000000ff
        /*03dc*/ 	.word	0x000000b8
        /*03e0*/ 	.short	0x0101
        /*03e2*/ 	.byte	0x04
	.zero		1


	//   ....[47]....
        /*03e4*/ 	.word	0x00001d50
        /*03e8*/ 	.word	0x000000ff
        /*03ec*/ 	.word	0x00000050
        /*03f0*/ 	.short	0x010a
        /*03f2*/ 	.byte	0x08
	.zero		1


	//   ....[48]....
        /*03f4*/ 	.word	0x00001dd0
        /*03f8*/ 	.word	0x000000ff
        /*03fc*/ 	.word	0x00000050
        /*0400*/ 	.short	0x010a
        /*0402*/ 	.byte	0x11
	.zero		1


	//   ....[49]....
        /*0404*/ 	.word	0x00001f60
        /*0408*/ 	.word	0x000000ff
        /*040c*/ 	.word	0x00000050
        /*0410*/ 	.short	0x010a
        /*0412*/ 	.byte	0x08
	.zero		1


	//   ....[50]....
        /*0414*/ 	.word	0x000020b0
        /*0418*/ 	.word	0x00000002
        /*041c*/ 	.word	0x000000c0
        /*0420*/ 	.short	0x010a
        /*0422*/ 	.byte	0xff
	.zero		1


	//   ....[51]....
        /*0424*/ 	.word	0x00002170
        /*0428*/ 	.word	0x00000002
        /*042c*/ 	.word	0x00000000
        /*0430*/ 	.short	0x0101
        /*0432*/ 	.byte	0xff
	.zero		1


	//   ....[52]....
        /*0434*/ 	.word	0x000026d0
        /*0438*/ 	.word	0x000000ff
        /*043c*/ 	.word	0x00000000
        /*0440*/ 	.short	0x010a
        /*0442*/ 	.byte	0x05
	.zero		1


	//   ....[53]....
        /*0444*/ 	.word	0x00002760
        /*0448*/ 	.word	0x000000ff
        /*044c*/ 	.word	0x00000000
        /*0450*/ 	.short	0x010a
        /*0452*/ 	.byte	0x05
	.zero		1


	//   ....[54]....
        /*0454*/ 	.word	0x000027f0
        /*0458*/ 	.word	0x000000ff
        /*045c*/ 	.word	0x00000000
        /*0460*/ 	.short	0x010a
        /*0462*/ 	.byte	0x05
	.zero		1


	//   ....[55]....
        /*0464*/ 	.word	0x00002880
        /*0468*/ 	.word	0x000000ff
        /*046c*/ 	.word	0x00000000
        /*0470*/ 	.short	0x010a
        /*0472*/ 	.byte	0x05
	.zero		1


	//   ....[56]....
        /*0474*/ 	.word	0x00002910
        /*0478*/ 	.word	0x000000ff
        /*047c*/ 	.word	0x00000000
        /*0480*/ 	.short	0x010a
        /*0482*/ 	.byte	0x05
	.zero		1


	//   ....[57]....
        /*0484*/ 	.word	0x000029a0
        /*0488*/ 	.word	0x000000ff
        /*048c*/ 	.word	0x00000000
        /*0490*/ 	.short	0x010a
        /*0492*/ 	.byte	0x05
	.zero		1


	//   ....[58]....
        /*0494*/ 	.word	0x00002a30
        /*0498*/ 	.word	0x000000ff
        /*049c*/ 	.word	0x00000000
        /*04a0*/ 	.short	0x010a
        /*04a2*/ 	.byte	0x05
	.zero		1


	//   ....[59]....
        /*04a4*/ 	.word	0x00002ac0
        /*04a8*/ 	.word	0x000000ff
        /*04ac*/ 	.word	0x00000000
        /*04b0*/ 	.short	0x010a
        /*04b2*/ 	.byte	0x05
	.zero		1


	//   ....[60]....
        /*04b4*/ 	.word	0x00002b50
        /*04b8*/ 	.word	0x000000ff
        /*04bc*/ 	.word	0x00000000
        /*04c0*/ 	.short	0x010a
        /*04c2*/ 	.byte	0x05
	.zero		1


	//   ....[61]....
        /*04c4*/ 	.word	0x00002bf0
        /*04c8*/ 	.word	0x00000000
        /*04cc*/ 	.word	0x00000000
        /*04d0*/ 	.short	0x010a
        /*04d2*/ 	.byte	0xff
	.zero		1


	//   ....[62]....
        /*04d4*/ 	.word	0x00002d20
        /*04d8*/ 	.word	0x00000000
        /*04dc*/ 	.word	0x00000120
        /*04e0*/ 	.short	0x010a
        /*04e2*/ 	.byte	0xff
	.zero		1


	//   ....[63]....
        /*04e4*/ 	.word	0x00002d90
        /*04e8*/ 	.word	0x00000004
        /*04ec*/ 	.word	0x00000000
        /*04f0*/ 	.short	0x0101
        /*04f2*/ 	.byte	0xff
	.zero		1


	//   ....[64]....
        /*04f4*/ 	.word	0x00002db0
        /*04f8*/ 	.word	0x000000ff
        /*04fc*/ 	.word	0x000000d0
        /*0500*/ 	.short	0x010a
        /*0502*/ 	.byte	0x05
	.zero		1


	//   ....[65]....
        /*0504*/ 	.word	0x00002ed0
        /*0508*/ 	.word	0x00000000
        /*050c*/ 	.word	0x000000c0
        /*0510*/ 	.short	0x010a
        /*0512*/ 	.byte	0xff
	.zero		1


	//   ....[66]....
        /*0514*/ 	.word	0x00002fd0
        /*0518*/ 	.word	0x00000000
        /*051c*/ 	.word	0x00000000
        /*0520*/ 	.short	0x0101
        /*0522*/ 	.byte	0xff
	.zero		1


	//   ....[67]....
        /*0524*/ 	.word	0x00003060
        /*0528*/ 	.word	0x000000ff
        /*052c*/ 	.word	0x000000d0
        /*0530*/ 	.short	0x0106
        /*0532*/ 	.byte	0x05
	.zero		1


	//   ....[68]....
        /*0534*/ 	.word	0x00003080
        /*0538*/ 	.word	0x000000ff
        /*053c*/ 	.word	0x000000d0
        /*0540*/ 	.short	0x010a
        /*0542*/ 	.byte	0x05
	.zero		1


	//   ....[69]....
        /*0544*/ 	.word	0x00003110
        /*0548*/ 	.word	0x000000ff
        /*054c*/ 	.word	0x000000d0
        /*0550*/ 	.short	0x0106
        /*0552*/ 	.byte	0x04
	.zero		1


	//   ....[70]....
        /*0554*/ 	.word	0x00003150
        /*0558*/ 	.word	0x00000000
        /*055c*/ 	.word	0x000000d0
        /*0560*/ 	.short	0x010a
        /*0562*/ 	.byte	0xff
	.zero		1


	//   ....[71]....
        /*0564*/ 	.word	0x00003390
        /*0568*/ 	.word	0x000000ff
        /*056c*/ 	.word	0x00000008
        /*0570*/ 	.short	0x010a
        /*0572*/ 	.byte	0x06
	.zero		1


	//   ....[72]....
        /*0574*/ 	.word	0x000033b0
        /*0578*/ 	.word	0x000000ff
        /*057c*/ 	.word	0x00000008
        /*0580*/ 	.short	0x010a
        /*0582*/ 	.byte	0x06
	.zero		1


	//   ....[73]....
        /*0584*/ 	.word	0x00003540
        /*0588*/ 	.word	0x000000ff
        /*058c*/ 	.word	0x00000008
        /*0590*/ 	.short	0x010a
        /*0592*/ 	.byte	0x06
	.zero		1


	//   ....[74]....
        /*0594*/ 	.word	0x00003560
        /*0598*/ 	.word	0x000000ff
        /*059c*/ 	.word	0x00000008
        /*05a0*/ 	.short	0x010a
        /*05a2*/ 	.byte	0x06
	.zero		1


	//   ....[75]....
        /*05a4*/ 	.word	0x00003620
        /*05a8*/ 	.word	0x000000ff
        /*05ac*/ 	.word	0x00000000
        /*05b0*/ 	.short	0x0101
        /*05b2*/ 	.byte	0x07
	.zero		1


	//   ....[76]....
        /*05b4*/ 	.word	0x00003960
        /*05b8*/ 	.word	0x00000000
        /*05bc*/ 	.word	0x000000c0
        /*05c0*/ 	.short	0x010a
        /*05c2*/ 	.byte	0xff
	.zero		1


	//   ....[77]....
        /*05c4*/ 	.word	0x00003a20
        /*05c8*/ 	.word	0x00000000
        /*05cc*/ 	.word	0x00000000
        /*05d0*/ 	.short	0x0101
        /*05d2*/ 	.byte	0xff
	.zero		1


	//   ....[78]....
        /*05d4*/ 	.word	0x00003ae0
        /*05d8*/ 	.word	0x000000ff
        /*05dc*/ 	.word	0x00000000
        /*05e0*/ 	.short	0x010a
        /*05e2*/ 	.byte	0x08
	.zero		1


	//   ....[79]....
        /*05e4*/ 	.word	0x00003af0
        /*05e8*/ 	.word	0x000000ff
        /*05ec*/ 	.word	0x00000100
        /*05f0*/ 	.short	0x010a
        /*05f2*/ 	.byte	0x09
	.zero		1


	//   ....[80]....
        /*05f4*/ 	.word	0x00003ba0
        /*05f8*/ 	.word	0x000000ff
        /*05fc*/ 	.word	0x00000000
        /*0600*/ 	.short	0x010a
        /*0602*/ 	.byte	0x08
	.zero		1


	//   ....[81]....
        /*0604*/ 	.word	0x00003cd0
        /*0608*/ 	.word	0x000000ff
        /*060c*/ 	.word	0x00000000
        /*0610*/ 	.short	0x010a
        /*0612*/ 	.byte	0x1e
	.zero		1


	//   ....[82]....
        /*0614*/ 	.word	0x00003fd0
        /*0618*/ 	.word	0x000000ff
        /*061c*/ 	.word	0x00000000
        /*0620*/ 	.short	0x010a
        /*0622*/ 	.byte	0x08
	.zero		1


	//   ....[83]....
        /*0624*/ 	.word	0x00004060
        /*0628*/ 	.word	0x000000ff
        /*062c*/ 	.word	0x00000000
        /*0630*/ 	.short	0x010a
        /*0632*/ 	.byte	0x08
	.zero		1


	//   ....[84]....
        /*0634*/ 	.word	0x000040f0
        /*0638*/ 	.word	0x000000ff
        /*063c*/ 	.word	0x00000000
        /*0640*/ 	.short	0x010a
        /*0642*/ 	.byte	0x08
	.zero		1


	//   ....[85]....
        /*0644*/ 	.word	0x00004190
        /*0648*/ 	.word	0x00000000
        /*064c*/ 	.word	0x00000000
        /*0650*/ 	.short	0x010a
        /*0652*/ 	.byte	0xff
	.zero		1


	//   ....[86]....
        /*0654*/ 	.word	0x000041d0
        /*0658*/ 	.word	0x00000000
        /*065c*/ 	.word	0x00000000
        /*0660*/ 	.short	0x010a
        /*0662*/ 	.byte	0xff
	.zero		1


	//   ....[87]....
        /*0664*/ 	.word	0x00004240
        /*0668*/ 	.word	0x000000ff
        /*066c*/ 	.word	0x00000000
        /*0670*/ 	.short	0x0101
        /*0672*/ 	.byte	0x05
	.zero		1


	//   ....[88]....
        /*0674*/ 	.word	0x00004280
        /*0678*/ 	.word	0x000000ff
        /*067c*/ 	.word	0x00000140
        /*0680*/ 	.short	0x010a
        /*0682*/ 	.byte	0x07
	.zero		1


	//   ....[89]....
        /*0684*/ 	.word	0x000042d0
        /*0688*/ 	.word	0x000000ff
        /*068c*/ 	.word	0x00000000
        /*0690*/ 	.short	0x0101
        /*0692*/ 	.byte	0x05
	.zero		1


	//   ....[90]....
        /*0694*/ 	.word	0x000046e0
        /*0698*/ 	.word	0x00000000
        /*069c*/ 	.word	0x000000c0
        /*06a0*/ 	.short	0x010a
        /*06a2*/ 	.byte	0xff
	.zero		1


	//   ....[91]....
        /*06a4*/ 	.word	0x000047d0
        /*06a8*/ 	.word	0x00000000
        /*06ac*/ 	.word	0x00000000
        /*06b0*/ 	.short	0x0101
        /*06b2*/ 	.byte	0xff
	.zero		1


	//   ....[92]....
        /*06b4*/ 	.word	0x00004af0
        /*06b8*/ 	.word	0x000000ff
        /*06bc*/ 	.word	0x000000b8
        /*06c0*/ 	.short	0x010a
        /*06c2*/ 	.byte	0x06
	.zero		1


	//   ....[93]....
        /*06c4*/ 	.word	0x00004c70
        /*06c8*/ 	.word	0x000000ff
        /*06cc*/ 	.word	0x000000a8
        /*06d0*/ 	.short	0x010a
        /*06d2*/ 	.byte	0x06
	.zero		1


	//   ....[94]....
        /*06d4*/ 	.word	0x00004fa0
        /*06d8*/ 	.word	0x000000ff
        /*06dc*/ 	.word	0x000000a0
        /*06e0*/ 	.short	0x010b
        /*06e2*/ 	.byte	0x06
	.zero		1


	//   ....[95]....
        /*06e4*/ 	.word	0x00004fc0
        /*06e8*/ 	.word	0x000000ff
        /*06ec*/ 	.word	0x00000000
        /*06f0*/ 	.short	0x0101
        /*06f2*/ 	.byte	0x25
	.zero		1


	//   ....[96]....
        /*06f4*/ 	.word	0x00005000
        /*06f8*/ 	.word	0x00000000
        /*06fc*/ 	.word	0x000000a8
        /*0700*/ 	.short	0x010a
        /*0702*/ 	.byte	0xff
	.zero		1


	//   ....[97]....
        /*0704*/ 	.word	0x00005330
        /*0708*/ 	.word	0x00000000
        /*070c*/ 	.word	0x000000c0
        /*0710*/ 	.short	0x010a
        /*0712*/ 	.byte	0xff
	.zero		1


	//   ....[98]....
        /*0714*/ 	.word	0x00005440
        /*0718*/ 	.word	0x00000000
        /*071c*/ 	.word	0x00000000
        /*0720*/ 	.short	0x0101
        /*0722*/ 	.byte	0xff
	.zero		1


	//   ....[99]....
        /*0724*/ 	.word	0x00005de0
        /*0728*/ 	.word	0x000000ff
        /*072c*/ 	.word	0x000000a0
        /*0730*/ 	.short	0x010a
        /*0732*/ 	.byte	0x2b
	.zero		1


	//   ....[100]....
        /*0734*/ 	.word	0x00005df0
        /*0738*/ 	.word	0x000000b5
        /*073c*/ 	.word	0x000000e0
        /*0740*/ 	.short	0x010a
        /*0742*/ 	.byte	0xff
	.zero		1


	//   ....[101]....
        /*0744*/ 	.word	0x00005f80
        /*0748*/ 	.word	0x000000ff
        /*074c*/ 	.word	0x000000a0
        /*0750*/ 	.short	0x010a
        /*0752*/ 	.byte	0x2b
	.zero		1


	//   ....[102]....
        /*0754*/ 	.word	0x00006080
        /*0758*/ 	.word	0x000000ff
        /*075c*/ 	.word	0x00000000
        /*0760*/ 	.short	0x0101
        /*0762*/ 	.byte	0x04
	.zero		1


	//   ....[103]....
        /*0764*/ 	.word	0x000060e0
        /*0768*/ 	.word	0x000000b5
        /*076c*/ 	.word	0x000000e0
        /*0770*/ 	.short	0x010a
        /*0772*/ 	.byte	0xff
	.zero		1


	//   ....[104]....
        /*0774*/ 	.word	0x00006380
        /*0778*/ 	.word	0x000000b5
        /*077c*/ 	.word	0x00000000
        /*0780*/ 	.short	0x0101
        /*0782*/ 	.byte	0xff
	.zero		1


	//   ....[105]....
        /*0784*/ 	.word	0x00007540
        /*0788*/ 	.word	0x00000003
        /*078c*/ 	.word	0x00000130
        /*0790*/ 	.short	0x010a
        /*0792*/ 	.byte	0xff
	.zero		1


	//   ....[106]....
        /*0794*/ 	.word	0x000075a0
        /*0798*/ 	.word	0x00000002
        /*079c*/ 	.word	0x00000050
        /*07a0*/ 	.short	0x010a
        /*07a2*/ 	.byte	0xff
	.zero		1


	//   ....[107]....
        /*07a4*/ 	.word	0x00007600
        /*07a8*/ 	.word	0x00000002
        /*07ac*/ 	.word	0x00000050
        /*07b0*/ 	.short	0x010a
        /*07b2*/ 	.byte	0xff
	.zero		1


	//   ....[108]....
        /*07b4*/ 	.word	0x00007650
        /*07b8*/ 	.word	0x00000002
        /*07bc*/ 	.word	0x000000c0
        /*07c0*/ 	.short	0x010a
        /*07c2*/ 	.byte	0xff
	.zero		1


	//   ....[109]....
        /*07c4*/ 	.word	0x000076b0
        /*07c8*/ 	.word	0x00000000
        /*07cc*/ 	.word	0x00000000
        /*07d0*/ 	.short	0x010a
        /*07d2*/ 	.byte	0xff
	.zero		1


	//   ....[110]....
        /*07d4*/ 	.word	0x00007710
        /*07d8*/ 	.word	0x00000000
        /*07dc*/ 	.word	0x00000000
        /*07e0*/ 	.short	0x010a
        /*07e2*/ 	.byte	0xff
	.zero		1


	//   ....[111]....
        /*07e4*/ 	.word	0x00007770
        /*07e8*/ 	.word	0x00000000
        /*07ec*/ 	.word	0x00000000
        /*07f0*/ 	.short	0x010a
        /*07f2*/ 	.byte	0xff
	.zero		1


	//   ....[112]....
        /*07f4*/ 	.word	0x000077d0
        /*07f8*/ 	.word	0x00000000
        /*07fc*/ 	.word	0x00000000
        /*0800*/ 	.short	0x010a
        /*0802*/ 	.byte	0xff
	.zero		1


	//   ....[113]....
        /*0804*/ 	.word	0x00007830
        /*0808*/ 	.word	0x00000000
        /*080c*/ 	.word	0x00000000
        /*0810*/ 	.short	0x010a
        /*0812*/ 	.byte	0xff
	.zero		1


	//   ....[114]....
        /*0814*/ 	.word	0x00007890
        /*0818*/ 	.word	0x00000000
        /*081c*/ 	.word	0x00000000
        /*0820*/ 	.short	0x010a
        /*0822*/ 	.byte	0xff
	.zero		1


	//   ....[115]....
        /*0824*/ 	.word	0x000078f0
        /*0828*/ 	.word	0x00000000
        /*082c*/ 	.word	0x00000000
        /*0830*/ 	.short	0x010a
        /*0832*/ 	.byte	0xff
	.zero		1


	//   ....[116]....
        /*0834*/ 	.word	0x00007950
        /*0838*/ 	.word	0x00000000
        /*083c*/ 	.word	0x00000000
        /*0840*/ 	.short	0x010a
        /*0842*/ 	.byte	0xff
	.zero		1


	//   ....[117]....
        /*0844*/ 	.word	0x000079b0
        /*0848*/ 	.word	0x00000000
        /*084c*/ 	.word	0x00000000
        /*0850*/ 	.short	0x010a
        /*0852*/ 	.byte	0xff
	.zero		1


	//   ....[118]....
        /*0854*/ 	.word	0x00007a00
        /*0858*/ 	.word	0x00000000
        /*085c*/ 	.word	0x00000120
        /*0860*/ 	.short	0x010a
        /*0862*/ 	.byte	0xff
	.zero		1


	//   ....[119]....
        /*0864*/ 	.word	0x00007a60
        /*0868*/ 	.word	0x00000000
        /*086c*/ 	.word	0x000000d0
        /*0870*/ 	.short	0x010a
        /*0872*/ 	.byte	0xff
	.zero		1


	//   ....[120]....
        /*0874*/ 	.word	0x00007ab0
        /*0878*/ 	.word	0x00000000
        /*087c*/ 	.word	0x000000c0
        /*0880*/ 	.short	0x010a
        /*0882*/ 	.byte	0xff
	.zero		1


	//   ....[121]....
        /*0884*/ 	.word	0x00007b10
        /*0888*/ 	.word	0x00000000
        /*088c*/ 	.word	0x000000d0
        /*0890*/ 	.short	0x010a
        /*0892*/ 	.byte	0xff
	.zero		1


	//   ....[122]....
        /*0894*/ 	.word	0x00007b70
        /*0898*/ 	.word	0x00000004
        /*089c*/ 	.word	0x00000008
        /*08a0*/ 	.short	0x010a
        /*08a2*/ 	.byte	0xff
	.zero		1


	//   ....[123]....
        /*08a4*/ 	.word	0x00007c50
        /*08a8*/ 	.word	0x00000002
        /*08ac*/ 	.word	0x00000008
        /*08b0*/ 	.short	0x010a
        /*08b2*/ 	.byte	0xff
	.zero		1


	//   ....[124]....
        /*08b4*/ 	.word	0x00007ca0
        /*08b8*/ 	.word	0x00000000
        /*08bc*/ 	.word	0x000000c0
        /*08c0*/ 	.short	0x010a
        /*08c2*/ 	.byte	0xff
	.zero		1


	//   ....[125]....
        /*08c4*/ 	.word	0x00007d00
        /*08c8*/ 	.word	0x00000000
        /*08cc*/ 	.word	0x00000100
        /*08d0*/ 	.short	0x010a
        /*08d2*/ 	.byte	0xff
	.zero		1


	//   ....[126]....
        /*08d4*/ 	.word	0x00007d60
        /*08d8*/ 	.word	0x00000000
        /*08dc*/ 	.word	0x00000000
        /*08e0*/ 	.short	0x010a
        /*08e2*/ 	.byte	0xff
	.zero		1


	//   ....[127]....
        /*08e4*/ 	.word	0x00007dc0
        /*08e8*/ 	.word	0x00000000
        /*08ec*/ 	.word	0x00000000
        /*08f0*/ 	.short	0x010a
        /*08f2*/ 	.byte	0xff
	.zero		1


	//   ....[128]....
        /*08f4*/ 	.word	0x00007e20
        /*08f8*/ 	.word	0x00000000
        /*08fc*/ 	.word	0x00000000
        /*0900*/ 	.short	0x010a
        /*0902*/ 	.byte	0xff
	.zero		1


	//   ....[129]....
        /*0904*/ 	.word	0x00007e80
        /*0908*/ 	.word	0x00000000
        /*090c*/ 	.word	0x00000000
        /*0910*/ 	.short	0x010a
        /*0912*/ 	.byte	0xff
	.zero		1


	//   ....[130]....
        /*0914*/ 	.word	0x00007ee0
        /*0918*/ 	.word	0x00000000
        /*091c*/ 	.word	0x00000140
        /*0920*/ 	.short	0x010a
        /*0922*/ 	.byte	0xff
	.zero		1


	//   ....[131]....
        /*0924*/ 	.word	0x00007f30
        /*0928*/ 	.word	0x00000000
        /*092c*/ 	.word	0x000000c0
        /*0930*/ 	.short	0x010a
        /*0932*/ 	.byte	0xff
	.zero		1


	//   ....[132]....
        /*0934*/ 	.word	0x00007f90
        /*0938*/ 	.word	0x00000000
        /*093c*/ 	.word	0x000000b8
        /*0940*/ 	.short	0x010a
        /*0942*/ 	.byte	0xff
	.zero		1


	//   ....[133]....
        /*0944*/ 	.word	0x00007ff0
        /*0948*/ 	.word	0x00000003
        /*094c*/ 	.word	0x000000a8
        /*0950*/ 	.short	0x010a
        /*0952*/ 	.byte	0xff
	.zero		1


	//   ....[134]....
        /*0954*/ 	.word	0x00008040
        /*0958*/ 	.word	0x00000000
        /*095c*/ 	.word	0x000000c0
        /*0960*/ 	.short	0x010a
        /*0962*/ 	.byte	0xff
	.zero		1


	//   ....[135]....
        /*0964*/ 	.word	0x000080a0
        /*0968*/ 	.word	0x00000000
        /*096c*/ 	.word	0x000000a0
        /*0970*/ 	.short	0x010a
        /*0972*/ 	.byte	0xff
	.zero		1


	//   ....[136]....
        /*0974*/ 	.word	0x000080f0
        /*0978*/ 	.word	0x000000b5
        /*097c*/ 	.word	0x000000e0
        /*0980*/ 	.short	0x010a
        /*0982*/ 	.byte	0xff
	.zero		1


	//----- nvinfo : EIATTR_NUM_MBARRIERS
	.align		4
.L_47:
        /*0984*/ 	.byte	0x03, 0x38
        /*0986*/ 	.short	0x0029


	//----- nvinfo : EIATTR_EXIT_INSTR_OFFSETS
	.align		4
        /*0988*/ 	.byte	0x04, 0x1c
        /*098a*/ 	.short	(.L_49 - .L_48)


	//   ....[0]....
.L_48:
        /*098c*/ 	.word	0x00002c20


	//   ....[1]....
        /*0990*/ 	.word	0x00003120


	//   ....[2]....
        /*0994*/ 	.word	0x00003180


	//   ....[3]....
        /*0998*/ 	.word	0x00004500


	//   ....[4]....
        /*099c*/ 	.word	0x00005030


	//   ....[5]....
        /*09a0*/ 	.word	0x00005070


	//   ....[6]....
        /*09a4*/ 	.word	0x00007530


	//----- nvinfo : EIATTR_MAX_THREADS
	.align		4
.L_49:
        /*09a8*/ 	.byte	0x04, 0x05
        /*09aa*/ 	.short	(.L_51 - .L_50)
.L_50:
        /*09ac*/ 	.word	0x00000100
        /*09b0*/ 	.word	0x00000001
        /*09b4*/ 	.word	0x00000001


	//----- nvinfo : EIATTR_CRS_STACK_SIZE
	.align		4
.L_51:
        /*09b8*/ 	.byte	0x04, 0x1e
        /*09ba*/ 	.short	(.L_53 - .L_52)
.L_52:
        /*09bc*/ 	.word	0x00000000


	//----- nvinfo : EIATTR_CBANK_PARAM_SIZE
	.align		4
.L_53:
        /*09c0*/ 	.byte	0x03, 0x19
        /*09c2*/ 	.short	0x0800


	//----- nvinfo : EIATTR_PARAM_CBANK
	.align		4
        /*09c4*/ 	.byte	0x04, 0x0a
        /*09c6*/ 	.short	(.L_55 - .L_54)
	.align		4
.L_54:
        /*09c8*/ 	.word	index@(.nv.constant0._ZN7cutlass13device_kernelINS_4gemm6kernel13GemmUniversalIN4cute5tupleIJiiiiEEENS1_10collective13CollectiveMmaINS1_35MainloopSm100TmaUmmaWarpSpecializedILi10ELi2ELi4ENS5_IJNS4_1CILi2EEENSA_ILi1EEESC_EEEEENS5_IJNSA_ILi256EEENSA_ILi64EEENSA_ILi128EEEEEENS_12float_e5m2_tENS5_IJlSC_lEEESJ_SK_NS4_8TiledMMAINS4_8MMA_AtomIJNS4_10MMA_TraitsINS4_25SM100_MMA_F8F6F4_2x1SM_SSEJSJ_SJ_fSF_SG_NS4_17integral_constantINS4_4UMMA5MajorELSR_0EEESS_NSP_INSQ_7ScaleInELST_0EEESU_EEEEEENS4_6LayoutINS5_IJSC_SC_SC_EEENS5_IJNSA_ILi0EEESZ_SZ_EEEEENS5_IJNS4_10UnderscoreES12_S12_EEEEENS4_18SM100_TMA_2SM_LOADENS4_14ComposedLayoutINS4_7SwizzleILi3ELi4ELi3EEENS4_18smem_ptr_flag_bitsILi8EEENSX_INS5_IJNSA_ILi8EEESH_EEENS5_IJSH_SC_EEEEEEEvNS4_8identityES15_S1F_vS1G_EENS_8epilogue10collective18CollectiveEpilogueINS1I_23Sm100TmaWarpSpecializedILi1ELi1ELi64ELb0ELb0EEEJNS5_IJSH_SG_SH_EEENS5_IJNSX_ISH_SC_EENSX_ISG_SC_EEEEESJ_SK_SJ_SK_NS1I_6fusion15FusionCallbacksIS1M_NS1R_17LinearCombinationISJ_fSJ_fLNS_15FloatRoundStyleE2EEES1N_S1Q_JEEENS4_5SM1004TMEM4LOAD26SM100_TMEM_LOAD_32dp32b64xENS4_13SM90_TMA_LOADENS16_INS17_ILi2ELi4ELi3EEES1A_NSX_INS5_IJS1B_SG_EEENS5_IJSG_SC_EEEEEEENS4_39AutoVectorizingCopyWithAssumedAlignmentILi128EEENS4_14SM90_TMA_STOREES26_S28_S28_EEEvvEEEEvNT_6ParamsE)
        /*09cc*/ 	.short	0x0380
        /*09ce*/ 	.short	0x0800


	//----- nvinfo : EIATTR_SW_WAR
	.align		4
.L_55:
        /*09d0*/ 	.byte	0x04, 0x36
        /*09d2*/ 	.short	(.L_57 - .L_56)
.L_56:
        /*09d4*/ 	.word	0x00000008
.L_57:


//--------------------- .nv.callgraph             --------------------------
	.section	.nv.callgraph,"",@"SHT_CUDA_CALLGRAPH"
	.align	4
	.sectionentsize	8
	.align		4
        /*0000*/ 	.word	0x00000000
	.align		4
        /*0004*/ 	.word	0xffffffff
	.align		4
        /*0008*/ 	.word	index@(_ZN7cutlass13device_kernelINS_4gemm6kernel13GemmUniversalIN4cute5tupleIJiiiiEEENS1_10collective13CollectiveMmaINS1_35MainloopSm100TmaUmmaWarpSpecializedILi10ELi2ELi4ENS5_IJNS4_1CILi2EEENSA_ILi1EEESC_EEEEENS5_IJNSA_ILi256EEENSA_ILi64EEENSA_ILi128EEEEEENS_12float_e5m2_tENS5_IJlSC_lEEESJ_SK_NS4_8TiledMMAINS4_8MMA_AtomIJNS4_10MMA_TraitsINS4_25SM100_MMA_F8F6F4_2x1SM_SSEJSJ_SJ_fSF_SG_NS4_17integral_constantINS4_4UMMA5MajorELSR_0EEESS_NSP_INSQ_7ScaleInELST_0EEESU_EEEEEENS4_6LayoutINS5_IJSC_SC_SC_EEENS5_IJNSA_ILi0EEESZ_SZ_EEEEENS5_IJNS4_10UnderscoreES12_S12_EEEEENS4_18SM100_TMA_2SM_LOADENS4_14ComposedLayoutINS4_7SwizzleILi3ELi4ELi3EEENS4_18smem_ptr_flag_bitsILi8EEENSX_INS5_IJNSA_ILi8EEESH_EEENS5_IJSH_SC_EEEEEEEvNS4_8identityES15_S1F_vS1G_EENS_8epilogue10collective18CollectiveEpilogueINS1I_23Sm100TmaWarpSpecializedILi1ELi1ELi64ELb0ELb0EEEJNS5_IJSH_SG_SH_EEENS5_IJNSX_ISH_SC_EENSX_ISG_SC_EEEEESJ_SK_SJ_SK_NS1I_6fusion15FusionCallbacksIS1M_NS1R_17LinearCombinationISJ_fSJ_fLNS_15FloatRoundStyleE2EEES1N_S1Q_JEEENS4_5SM1004TMEM4LOAD26SM100_TMEM_LOAD_32dp32b64xENS4_13SM90_TMA_LOADENS16_INS17_ILi2ELi4ELi3EEES1A_NSX_INS5_IJS1B_SG_EEENS5_IJSG_SC_EEEEEEENS4_39AutoVectorizingCopyWithAssumedAlignmentILi128EEENS4_14SM90_TMA_STOREES26_S28_S28_EEEvvEEEEvNT_6ParamsE)
	.align		4
        /*000c*/ 	.word	index@(__assertfail)
	.align		4
        /*0010*/ 	.word	0x00000000
	.align		4
        /*0014*/ 	.word	0xfffffffe
	.align		4
        /*0018*/ 	.word	0x00000000
	.align		4
        /*001c*/ 	.word	0xfffffffd
	.align		4
        /*0020*/ 	.word	0x00000000
	.align		4
        /*0024*/ 	.word	0xfffffffc


//--------------------- .nv.constant4             --------------------------
	.section	.nv.constant4,"a",@progbits
	.align	8
	.align		8
.nv.constant4:
        /*0000*/ 	.dword	__assertfail
	.align		8
        /*0008*/ 	.dword	__unnamed_1
	.align		8
        /*0010*/ 	.dword	__unnamed_2
	.align		8
        /*0018*/ 	.dword	_ZN39_INTERNAL_3614185f_4_k_cu_80357d0b_85464cuda3std3__45__cpo5beginE
	.align		8
        /*0020*/ 	.dword	_ZN39_INTERNAL_3614185f_4_k_cu_80357d0b_85464cuda3std3__45__cpo3endE
	.align		8
        /*0028*/ 	.dword	_ZN39_INTERNAL_3614185f_4_k_cu_80357d0b_85464cuda3std3__45__cpo6cbeginE
	.align		8
        /*0030*/ 	.dword	_ZN39_INTERNAL_3614185f_4_k_cu_80357d0b_85464cuda3std3__45__cpo4cendE
	.align		8
        /*0038*/ 	.dword	_ZN39_INTERNAL_3614185f_4_k_cu_80357d0b_85464cuda3std3__441_GLOBAL__N__3614185f_4_k_cu_80357d0b_85466ignoreE
	.align		8
        /*0040*/ 	.dword	_ZN39_INTERNAL_3614185f_4_k_cu_80357d0b_85464cuda3std3__419piecewise_constructE
	.align		8
        /*0048*/ 	.dword	_ZN39_INTERNAL_3614185f_4_k_cu_80357d0b_85464cuda3std3__48in_placeE
	.align		8
        /*0050*/ 	.dword	_ZN39_INTERNAL_3614185f_4_k_cu_80357d0b_85464cuda3std6ranges3__45__cpo4swapE
	.align		8
        /*0058*/ 	.dword	_ZN39_INTERNAL_3614185f_4_k_cu_80357d0b_85464cuda3std6ranges3__45__cpo9iter_moveE
	.align		8
        /*0060*/ 	.dword	_ZN39_INTERNAL_3614185f_4_k_cu_80357d0b_85464cute7productE
	.align		8
        /*0068*/ 	.dword	_ZN39_INTERNAL_3614185f_4_k_cu_80357d0b_85464cute1_E
	.align		8
        /*0070*/ 	.dword	$str$25
	.align		8
        /*0078*/ 	.dword	$str$26
	.align		8
        /*0080*/ 	.dword	$str$27
	.align		8
        /*0088*/ 	.dword	$str$28


//--------------------- .text._ZN7cutlass13device_kernelINS_4gemm6kernel13GemmUniversalIN4cute5tupleIJiiiiEEENS1_10collective13CollectiveMmaINS1_35MainloopSm100TmaUmmaWarpSpecializedILi10ELi2ELi4ENS5_IJNS4_1CILi2EEENSA_ILi1EEESC_EEEEENS5_IJNSA_ILi256EEENSA_ILi64EEENSA_ILi128EEEEEENS_12float_e5m2_tENS5_IJlSC_lEEESJ_SK_NS4_8TiledMMAINS4_8MMA_AtomIJNS4_10MMA_TraitsINS4_25SM100_MMA_F8F6F4_2x1SM_SSEJSJ_SJ_fSF_SG_NS4_17integral_constantINS4_4UMMA5MajorELSR_0EEESS_NSP_INSQ_7ScaleInELST_0EEESU_EEEEEENS4_6LayoutINS5_IJSC_SC_SC_EEENS5_IJNSA_ILi0EEESZ_SZ_EEEEENS5_IJNS4_10UnderscoreES12_S12_EEEEENS4_18SM100_TMA_2SM_LOADENS4_14ComposedLayoutINS4_7SwizzleILi3ELi4ELi3EEENS4_18smem_ptr_flag_bitsILi8EEENSX_INS5_IJNSA_ILi8EEESH_EEENS5_IJSH_SC_EEEEEEEvNS4_8identityES15_S1F_vS1G_EENS_8epilogue10collective18CollectiveEpilogueINS1I_23Sm100TmaWarpSpecializedILi1ELi1ELi64ELb0ELb0EEEJNS5_IJSH_SG_SH_EEENS5_IJNSX_ISH_SC_EENSX_ISG_SC_EEEEESJ_SK_SJ_SK_NS1I_6fusion15FusionCallbacksIS1M_NS1R_17LinearCombinationISJ_fSJ_fLNS_15FloatRoundStyleE2EEES1N_S1Q_JEEENS4_5SM1004TMEM4LOAD26SM100_TMEM_LOAD_32dp32b64xENS4_13SM90_TMA_LOADENS16_INS17_ILi2ELi4ELi3EEES1A_NSX_INS5_IJS1B_SG_EEENS5_IJSG_SC_EEEEEEENS4_39AutoVectorizingCopyWithAssumedAlignmentILi128EEENS4_14SM90_TMA_STOREES26_S28_S28_EEEvvEEEEvNT_6ParamsE --------------------------
	.section	.text._ZN7cutlass13device_kernelINS_4gemm6kernel13GemmUniversalIN4cute5tupleIJiiiiEEENS1_10collective13CollectiveMmaINS1_35MainloopSm100TmaUmmaWarpSpecializedILi10ELi2ELi4ENS5_IJNS4_1CILi2EEENSA_ILi1EEESC_EEEEENS5_IJNSA_ILi256EEENSA_ILi64EEENSA_ILi128EEEEEENS_12float_e5m2_tENS5_IJlSC_lEEESJ_SK_NS4_8TiledMMAINS4_8MMA_AtomIJNS4_10MMA_TraitsINS4_25SM100_MMA_F8F6F4_2x1SM_SSEJSJ_SJ_fSF_SG_NS4_17integral_constantINS4_4UMMA5MajorELSR_0EEESS_NSP_INSQ_7ScaleInELST_0EEESU_EEEEEENS4_6LayoutINS5_IJSC_SC_SC_EEENS5_IJNSA_ILi0EEESZ_SZ_EEEEENS5_IJNS4_10UnderscoreES12_S12_EEEEENS4_18SM100_TMA_2SM_LOADENS4_14ComposedLayoutINS4_7SwizzleILi3ELi4ELi3EEENS4_18smem_ptr_flag_bitsILi8EEENSX_INS5_IJNSA_ILi8EEESH_EEENS5_IJSH_SC_EEEEEEEvNS4_8identityES15_S1F_vS1G_EENS_8epilogue10collective18CollectiveEpilogueINS1I_23Sm100TmaWarpSpecializedILi1ELi1ELi64ELb0ELb0EEEJNS5_IJSH_SG_SH_EEENS5_IJNSX_ISH_SC_EENSX_ISG_SC_EEEEESJ_SK_SJ_SK_NS1I_6fusion15FusionCallbacksIS1M_NS1R_17LinearCombinationISJ_fSJ_fLNS_15FloatRoundStyleE2EEES1N_S1Q_JEEENS4_5SM1004TMEM4LOAD26SM100_TMEM_LOAD_32dp32b64xENS4_13SM90_TMA_LOADENS16_INS17_ILi2ELi4ELi3EEES1A_NSX_INS5_IJS1B_SG_EEENS5_IJSG_SC_EEEEEEENS4_39AutoVectorizingCopyWithAssumedAlignmentILi128EEENS4_14SM90_TMA_STOREES26_S28_S28_EEEvvEEEEvNT_6ParamsE,"ax",@progbits
	.align	128
.text._ZN7cutlass13device_kernelINS_4gemm6kernel13GemmUniversalIN4cute5tupleIJiiiiEEENS1_10collective13CollectiveMmaINS1_35MainloopSm100TmaUmmaWarpSpecializedILi10ELi2ELi4ENS5_IJNS4_1CILi2EEENSA_ILi1EEESC_EEEEENS5_IJNSA_ILi256EEENSA_ILi64EEENSA_ILi128EEEEEENS_12float_e5m2_tENS5_IJlSC_lEEESJ_SK_NS4_8TiledMMAINS4_8MMA_AtomIJNS4_10MMA_TraitsINS4_25SM100_MMA_F8F6F4_2x1SM_SSEJSJ_SJ_fSF_SG_NS4_17integral_constantINS4_4UMMA5MajorELSR_0EEESS_NSP_INSQ_7ScaleInELST_0EEESU_EEEEEENS4_6LayoutINS5_IJSC_SC_SC_EEENS5_IJNSA_ILi0EEESZ_SZ_EEEEENS5_IJNS4_10UnderscoreES12_S12_EEEEENS4_18SM100_TMA_2SM_LOADENS4_14ComposedLayoutINS4_7SwizzleILi3ELi4ELi3EEENS4_18smem_ptr_flag_bitsILi8EEENSX_INS5_IJNSA_ILi8EEESH_EEENS5_IJSH_SC_EEEEEEEvNS4_8identityES15_S1F_vS1G_EENS_8epilogue10collective18CollectiveEpilogueINS1I_23Sm100TmaWarpSpecializedILi1ELi1ELi64ELb0ELb0EEEJNS5_IJSH_SG_SH_EEENS5_IJNSX_ISH_SC_EENSX_ISG_SC_EEEEESJ_SK_SJ_SK_NS1I_6fusion15FusionCallbacksIS1M_NS1R_17LinearCombinationISJ_fSJ_fLNS_15FloatRoundStyleE2EEES1N_S1Q_JEEENS4_5SM1004TMEM4LOAD26SM100_TMEM_LOAD_32dp32b64xENS4_13SM90_TMA_LOADENS16_INS17_ILi2ELi4ELi3EEES1A_NSX_INS5_IJS1B_SG_EEENS5_IJSG_SC_EEEEEEENS4_39AutoVectorizingCopyWithAssumedAlignmentILi128EEENS4_14SM90_TMA_STOREES26_S28_S28_EEEvvEEEEvNT_6ParamsE:
        .type           _ZN7cutlass13device_kernelINS_4gemm6kernel13GemmUniversalIN4cute5tupleIJiiiiEEENS1_10collective13CollectiveMmaINS1_35MainloopSm100TmaUmmaWarpSpecializedILi10ELi2ELi4ENS5_IJNS4_1CILi2EEENSA_ILi1EEESC_EEEEENS5_IJNSA_ILi256EEENSA_ILi64EEENSA_ILi128EEEEEENS_12float_e5m2_tENS5_IJlSC_lEEESJ_SK_NS4_8TiledMMAINS4_8MMA_AtomIJNS4_10MMA_TraitsINS4_25SM100_MMA_F8F6F4_2x1SM_SSEJSJ_SJ_fSF_SG_NS4_17integral_constantINS4_4UMMA5MajorELSR_0EEESS_NSP_INSQ_7ScaleInELST_0EEESU_EEEEEENS4_6LayoutINS5_IJSC_SC_SC_EEENS5_IJNSA_ILi0EEESZ_SZ_EEEEENS5_IJNS4_10UnderscoreES12_S12_EEEEENS4_18SM100_TMA_2SM_LOADENS4_14ComposedLayoutINS4_7SwizzleILi3ELi4ELi3EEENS4_18smem_ptr_flag_bitsILi8EEENSX_INS5_IJNSA_ILi8EEESH_EEENS5_IJSH_SC_EEEEEEEvNS4_8identityES15_S1F_vS1G_EENS_8epilogue10collective18CollectiveEpilogueINS1I_23Sm100TmaWarpSpecializedILi1ELi1ELi64ELb0ELb0EEEJNS5_IJSH_SG_SH_EEENS5_IJNSX_ISH_SC_EENSX_ISG_SC_EEEEESJ_SK_SJ_SK_NS1I_6fusion15FusionCallbacksIS1M_NS1R_17LinearCombinationISJ_fSJ_fLNS_15FloatRoundStyleE2EEES1N_S1Q_JEEENS4_5SM1004TMEM4LOAD26SM100_TMEM_LOAD_32dp32b64xENS4_13SM90_TMA_LOADENS16_INS17_ILi2ELi4ELi3EEES1A_NSX_INS5_IJS1B_SG_EEENS5_IJSG_SC_EEEEEEENS4_39AutoVectorizingCopyWithAssumedAlignmentILi128EEENS4_14SM90_TMA_STOREES26_S28_S28_EEEvvEEEEvNT_6ParamsE,@function
        .size           _ZN7cutlass13device_kernelINS_4gemm6kernel13GemmUniversalIN4cute5tupleIJiiiiEEENS1_10collective13CollectiveMmaINS1_35MainloopSm100TmaUmmaWarpSpecializedILi10ELi2ELi4ENS5_IJNS4_1CILi2EEENSA_ILi1EEESC_EEEEENS5_IJNSA_ILi256EEENSA_ILi64EEENSA_ILi128EEEEEENS_12float_e5m2_tENS5_IJlSC_lEEESJ_SK_NS4_8TiledMMAINS4_8MMA_AtomIJNS4_10MMA_TraitsINS4_25SM100_MMA_F8F6F4_2x1SM_SSEJSJ_SJ_fSF_SG_NS4_17integral_constantINS4_4UMMA5MajorELSR_0EEESS_NSP_INSQ_7ScaleInELST_0EEESU_EEEEEENS4_6LayoutINS5_IJSC_SC_SC_EEENS5_IJNSA_ILi0EEESZ_SZ_EEEEENS5_IJNS4_10UnderscoreES12_S12_EEEEENS4_18SM100_TMA_2SM_LOADENS4_14ComposedLayoutINS4_7SwizzleILi3ELi4ELi3EEENS4_18smem_ptr_flag_bitsILi8EEENSX_INS5_IJNSA_ILi8EEESH_EEENS5_IJSH_SC_EEEEEEEvNS4_8identityES15_S1F_vS1G_EENS_8epilogue10collective18CollectiveEpilogueINS1I_23Sm100TmaWarpSpecializedILi1ELi1ELi64ELb0ELb0EEEJNS5_IJSH_SG_SH_EEENS5_IJNSX_ISH_SC_EENSX_ISG_SC_EEEEESJ_SK_SJ_SK_NS1I_6fusion15FusionCallbacksIS1M_NS1R_17LinearCombinationISJ_fSJ_fLNS_15FloatRoundStyleE2EEES1N_S1Q_JEEENS4_5SM1004TMEM4LOAD26SM100_TMEM_LOAD_32dp32b64xENS4_13SM90_TMA_LOADENS16_INS17_ILi2ELi4ELi3EEES1A_NSX_INS5_IJS1B_SG_EEENS5_IJSG_SC_EEEEEEENS4_39AutoVectorizingCopyWithAssumedAlignmentILi128EEENS4_14SM90_TMA_STOREES26_S28_S28_EEEvvEEEEvNT_6ParamsE,(.L_x_168 - _ZN7cutlass13device_kernelINS_4gemm6kernel13GemmUniversalIN4cute5tupleIJiiiiEEENS1_10collective13CollectiveMmaINS1_35MainloopSm100TmaUmmaWarpSpecializedILi10ELi2ELi4ENS5_IJNS4_1CILi2EEENSA_ILi1EEESC_EEEEENS5_IJNSA_ILi256EEENSA_ILi64EEENSA_ILi128EEEEEENS_12float_e5m2_tENS5_IJlSC_lEEESJ_SK_NS4_8TiledMMAINS4_8MMA_AtomIJNS4_10MMA_TraitsINS4_25SM100_MMA_F8F6F4_2x1SM_SSEJSJ_SJ_fSF_SG_NS4_17integral_constantINS4_4UMMA5MajorELSR_0EEESS_NSP_INSQ_7ScaleInELST_0EEESU_EEEEEENS4_6LayoutINS5_IJSC_SC_SC_EEENS5_IJNSA_ILi0EEESZ_SZ_EEEEENS5_IJNS4_10UnderscoreES12_S12_EEEEENS4_18SM100_TMA_2SM_LOADENS4_14ComposedLayoutINS4_7SwizzleILi3ELi4ELi3EEENS4_18smem_ptr_flag_bitsILi8EEENSX_INS5_IJNSA_ILi8EEESH_EEENS5_IJSH_SC_EEEEEEEvNS4_8identityES15_S1F_vS1G_EENS_8epilogue10collective18CollectiveEpilogueINS1I_23Sm100TmaWarpSpecializedILi1ELi1ELi64ELb0ELb0EEEJNS5_IJSH_SG_SH_EEENS5_IJNSX_ISH_SC_EENSX_ISG_SC_EEEEESJ_SK_SJ_SK_NS1I_6fusion15FusionCallbacksIS1M_NS1R_17LinearCombinationISJ_fSJ_fLNS_15FloatRoundStyleE2EEES1N_S1Q_JEEENS4_5SM1004TMEM4LOAD26SM100_TMEM_LOAD_32dp32b64xENS4_13SM90_TMA_LOADENS16_INS17_ILi2ELi4ELi3EEES1A_NSX_INS5_IJS1B_SG_EEENS5_IJSG_SC_EEEEEEENS4_39AutoVectorizingCopyWithAssumedAlignmentILi128EEENS4_14SM90_TMA_STOREES26_S28_S28_EEEvvEEEEvNT_6ParamsE)
        .other          _ZN7cutlass13device_kernelINS_4gemm6kernel13GemmUniversalIN4cute5tupleIJiiiiEEENS1_10collective13CollectiveMmaINS1_35MainloopSm100TmaUmmaWarpSpecializedILi10ELi2ELi4ENS5_IJNS4_1CILi2EEENSA_ILi1EEESC_EEEEENS5_IJNSA_ILi256EEENSA_ILi64EEENSA_ILi128EEEEEENS_12float_e5m2_tENS5_IJlSC_lEEESJ_SK_NS4_8TiledMMAINS4_8MMA_AtomIJNS4_10MMA_TraitsINS4_25SM100_MMA_F8F6F4_2x1SM_SSEJSJ_SJ_fSF_SG_NS4_17integral_constantINS4_4UMMA5MajorELSR_0EEESS_NSP_INSQ_7ScaleInELST_0EEESU_EEEEEENS4_6LayoutINS5_IJSC_SC_SC_EEENS5_IJNSA_ILi0EEESZ_SZ_EEEEENS5_IJNS4_10UnderscoreES12_S12_EEEEENS4_18SM100_TMA_2SM_LOADENS4_14ComposedLayoutINS4_7SwizzleILi3ELi4ELi3EEENS4_18smem_ptr_flag_bitsILi8EEENSX_INS5_IJNSA_ILi8EEESH_EEENS5_IJSH_SC_EEEEEEEvNS4_8identityES15_S1F_vS1G_EENS_8epilogue10collective18CollectiveEpilogueINS1I_23Sm100TmaWarpSpecializedILi1ELi1ELi64ELb0ELb0EEEJNS5_IJSH_SG_SH_EEENS5_IJNSX_ISH_SC_EENSX_ISG_SC_EEEEESJ_SK_SJ_SK_NS1I_6fusion15FusionCallbacksIS1M_NS1R_17LinearCombinationISJ_fSJ_fLNS_15FloatRoundStyleE2EEES1N_S1Q_JEEENS4_5SM1004TMEM4LOAD26SM100_TMEM_LOAD_32dp32b64xENS4_13SM90_TMA_LOADENS16_INS17_ILi2ELi4ELi3EEES1A_NSX_INS5_IJS1B_SG_EEENS5_IJSG_SC_EEEEEEENS4_39AutoVectorizingCopyWithAssumedAlignmentILi128EEENS4_14SM90_TMA_STOREES26_S28_S28_EEEvvEEEEvNT_6ParamsE,@"STO_CUDA_ENTRY STV_DEFAULT"
_ZN7cutlass13device_kernelINS_4gemm6kernel13GemmUniversalIN4cute5tupleIJiiiiEEENS1_10collective13CollectiveMmaINS1_35MainloopSm100TmaUmmaWarpSpecializedILi10ELi2ELi4ENS5_IJNS4_1CILi2EEENSA_ILi1EEESC_EEEEENS5_IJNSA_ILi256EEENSA_ILi64EEENSA_ILi128EEEEEENS_12float_e5m2_tENS5_IJlSC_lEEESJ_SK_NS4_8TiledMMAINS4_8MMA_AtomIJNS4_10MMA_TraitsINS4_25SM100_MMA_F8F6F4_2x1SM_SSEJSJ_SJ_fSF_SG_NS4_17integral_constantINS4_4UMMA5MajorELSR_0EEESS_NSP_INSQ_7ScaleInELST_0EEESU_EEEEEENS4_6LayoutINS5_IJSC_SC_SC_EEENS5_IJNSA_ILi0EEESZ_SZ_EEEEENS5_IJNS4_10UnderscoreES12_S12_EEEEENS4_18SM100_TMA_2SM_LOADENS4_14ComposedLayoutINS4_7SwizzleILi3ELi4ELi3EEENS4_18smem_ptr_flag_bitsILi8EEENSX_INS5_IJNSA_ILi8EEESH_EEENS5_IJSH_SC_EEEEEEEvNS4_8identityES15_S1F_vS1G_EENS_8epilogue10collective18CollectiveEpilogueINS1I_23Sm100TmaWarpSpecializedILi1ELi1ELi64ELb0ELb0EEEJNS5_IJSH_SG_SH_EEENS5_IJNSX_ISH_SC_EENSX_ISG_SC_EEEEESJ_SK_SJ_SK_NS1I_6fusion15FusionCallbacksIS1M_NS1R_17LinearCombinationISJ_fSJ_fLNS_15FloatRoundStyleE2EEES1N_S1Q_JEEENS4_5SM1004TMEM4LOAD26SM100_TMEM_LOAD_32dp32b64xENS4_13SM90_TMA_LOADENS16_INS17_ILi2ELi4ELi3EEES1A_NSX_INS5_IJS1B_SG_EEENS5_IJSG_SC_EEEEEEENS4_39AutoVectorizingCopyWithAssumedAlignmentILi128EEENS4_14SM90_TMA_STOREES26_S28_S28_EEEvvEEEEvNT_6ParamsE:
[----:B------:R-:W1:Y:S01]  /*0000*/  LDC R1, c[0x0][0x37c] ;  /* 0x0000df00ff017b82 */ /* 0x000e620000000800 */
[----:B------:R-:W2:Y:S01]  /*0010*/  S2R R166, SR_TID.X ;  /* 0x0000000000a67919 */ /* 0x000ea20000002100 */
[----:B------:R-:W3:Y:S06]  /*0020*/  LDCU.64 UR6, c[0x0][0x890] ;  /* 0x00011200ff0677ac */ /* 0x000eec0008000a00 */
[----:B------:R-:W4:Y:S01]  /*0030*/  S2UR UR37, SR_CgaCtaId ;  /* 0x00000000002579c3 */ /* 0x000f220000008800 */
[----:B------:R-:W-:Y:S02]  /*0040*/  PRMT R165, RZ, 0x7610, R165 ;  /* 0x00007610ffa57816 */ /* 0x000fe400000000a5 */
[----:B------:R-:W-:Y:S01]  /*0050*/  ELECT P1, URZ, PT ;  /* 0x0000000000ff782f */ /* 0x000fe20003820000 */
[----:B------:R-:W1:Y:S01]  /*0060*/  LDCU.64 UR40, c[0x0][0x358] ;  /* 0x00006b00ff2877ac */ /* 0x000e620008000a00 */
[----:B---3--:R-:W-:-:S04]  /*0070*/  UISETP.NE.U32.AND UP0, UPT, UR6, URZ, UPT ;  /* 0x000000ff0600728c */ /* 0x008fc8000bf05070 */
[----:B------:R-:W-:Y:S02]  /*0080*/  UISETP.NE.AND.EX UP0, UPT, UR7, URZ, UPT, UP0 ;  /* 0x000000ff0700728c */ /* 0x000fe4000bf05300 */
[----:B----4-:R-:W-:Y:S02]  /*0090*/  ULOP3.LUT UR5, UR37, 0x1, URZ, 0xc0, !UPT ;  /* 0x0000000125057892 */ /* 0x010fe4000f8ec0ff */
[----:B------:R-:W-:Y:S01]  /*00a0*/  ULOP3.LUT UR4, UR37, 0x1, URZ, 0x3c, !UPT ;  /* 0x0000000125047892 */ /* 0x000fe2000f8e3cff */
[----:B--2---:R-:W-:-:S05]  /*00b0*/  SHF.R.U32.HI R169, RZ, 0x5, R166 ;  /* 0x00000005ffa97819 */ /* 0x004fca00000116a6 */
[----:B------:R-:W2:Y:S02]  /*00c0*/  SHFL.IDX PT, R0, R169, RZ, 0x1f ;  /* 0x00001fffa9007589 */ /* 0x000ea400000e0000 */
[----:B--2---:R-:W-:Y:S01]  /*00d0*/  R2UR UR10, R0 ;  /* 0x00000000000a72ca */ /* 0x004fe200000e0000 */
[----:B-1----:R-:W-:-:S14]  /*00e0*/  BRA.U UP0, `(.L_x_0) ;  /* 0x00000001002c7547 */ /* 0x002fdc000b800000 */
[----:B------:R-:W1:Y:S02]  /*00f0*/  LDCU.64 UR8, c[0x0][0x888] ;  /* 0x00011100ff0877ac */ /* 0x000e640008000a00 */
[----:B-1----:R-:W-:-:S04]  /*0100*/  UISETP.NE.U32.AND UP0, UPT, UR8, URZ, UPT ;  /* 0x000000ff0800728c */ /* 0x002fc8000bf05070 */
[----:B------:R-:W-:-:S09]  /*0110*/  UISETP.NE.AND.EX UP0, UPT, UR9, URZ, UPT, UP0 ;  /* 0x000000ff0900728c */ /* 0x000fd2000bf05300 */
[----:B------:R-:W-:Y:S05]  /*0120*/  BRA.U !UP0, `(.L_x_1) ;  /* 0x0000000108107547 */ /* 0x000fea000b800000 */
[----:B------:R-:W1:Y:S02]  /*0130*/  LDC.64 R2, c[0x0][0x888] ;  /* 0x00022200ff027b82 */ /* 0x000e640000000a00 */
[----:B-1----:R1:W5:Y:S01]  /*0140*/  LDG.E R81, desc[UR40][R2.64] ;  /* 0x0000002802517981 */ /* 0x002362000c1e1900 */
[----:B------:R-:W-:Y:S01]  /*0150*/  HFMA2 R165, -RZ, RZ, 0, 5.9604644775390625e-08 ;  /* 0x00000001ffa57431 */ /* 0x000fe200000001ff */
[----:B------:R-:W-:Y:S05]  /*0160*/  BRA `(.L_x_0) ;  /* 0x00000000000c7947 */ /* 0x000fea0003800000 */
.L_x_1:
[----:B------:R-:W1:Y:S01]  /*0170*/  LDCU UR8, c[0x0][0x880] ;  /* 0x00011000ff0877ac */ /* 0x000e620008000800 */
[----:B------:R-:W-:Y:S01]  /*0180*/  HFMA2 R165, -RZ, RZ, 0, 5.9604644775390625e-08 ;  /* 0x00000001ffa57431 */ /* 0x000fe200000001ff */
[----:B-1----:R-:W-:-:S07]  /*0190*/  MOV R81, UR8 ;  /* 0x0000000800517c02 */ /* 0x002fce0008000f00 */
.L_x_0:
[----:B------:R-:W2:Y:S02]  /*01a0*/  LDCU.64 UR8, c[0x0][0x8b0] ;  /* 0x00011600ff0877ac */ /* 0x000ea40008000a00 */
[----:B--2---:R-:W-:-:S04]  /*01b0*/  UISETP.NE.U32.AND UP0, UPT, UR8, URZ, UPT ;  /* 0x000000ff0800728c */ /* 0x004fc8000bf05070 */
[----:B------:R-:W-:-:S09]  /*01c0*/  UISETP.NE.AND.EX UP0, UPT, UR9, URZ, UPT, UP0 ;  /* 0x000000ff0900728c */ /* 0x000fd2000bf05300 */
[----:B------:R-:W-:Y:S05]  /*01d0*/  BRA.U UP0, `(.L_x_2) ;  /* 0x0000000100247547 */ /* 0x000fea000b800000 */
[----:B------:R-:W2:Y:S02]  /*01e0*/  LDCU.64 UR8, c[0x0][0x8a8] ;  /* 0x00011500ff0877ac */ /* 0x000ea40008000a00 */
[----:B--2---:R-:W-:-:S04]  /*01f0*/  UISETP.NE.U32.AND UP0, UPT, UR8, URZ, UPT ;  /* 0x000000ff0800728c */ /* 0x004fc8000bf05070 */
[----:B------:R-:W-:-:S09]  /*0200*/  UISETP.NE.AND.EX UP0, UPT, UR9, URZ, UPT, UP0 ;  /* 0x000000ff0900728c */ /* 0x000fd2000bf05300 */
[----:B------:R-:W-:Y:S05]  /*0210*/  BRA.U !UP0, `(.L_x_3) ;  /* 0x00000001080c7547 */ /* 0x000fea000b800000 */
[----:B------:R-:W2:Y:S02]  /*0220*/  LDC.64 R78, c[0x0][0x8a8] ;  /* 0x00022a00ff4e7b82 */ /* 0x000ea40000000a00 */
[----:B--2---:R2:W5:Y:S01]  /*0230*/  LDG.E R78, desc[UR40][R78.64] ;  /* 0x000000284e4e7981 */ /* 0x004562000c1e1900 */
[----:B------:R-:W-:Y:S05]  /*0240*/  BRA `(.L_x_2) ;  /* 0x0000000000087947 */ /* 0x000fea0003800000 */
.L_x_3:
[----:B------:R-:W2:Y:S02]  /*0250*/  LDCU UR8, c[0x0][0x8a0] ;  /* 0x00011400ff0877ac */ /* 0x000ea40008000800 */
[----:B--2---:R-:W-:Y:S02]  /*0260*/  MOV R78, UR8 ;  /* 0x00000008004e7c02 */ /* 0x004fe40008000f00 */
.L_x_2:
[----:B------:R-:W-:Y:S01]  /*0270*/  IMAD.U32 R0, RZ, RZ, UR10 ;  /* 0x0000000aff007e24 */ /* 0x000fe2000f8e00ff */
[----:B------:R-:W-:Y:S04]  /*0280*/  BSSY.RECONVERGENT B0, `(.L_x_4) ;  /* 0x000000c000007945 */ /* 0x000fe80003800200 */
[C---:B------:R-:W-:Y:S02]  /*0290*/  ISETP.NE.OR P2, PT, R0.reuse, 0x1, !P1 ;  /* 0x000000010000780c */ /* 0x040fe40004f45670 */
[----:B------:R-:W-:-:S11]  /*02a0*/  ISETP.NE.OR P0, PT, R0, 0x3, !P1 ;  /* 0x000000030000780c */ /* 0x000fd60004f05670 */
[----:B------:R-:W-:Y:S05]  /*02b0*/  @P2 BRA `(.L_x_5) ;  /* 0x0000000000202947 */ /* 0x000fea0003800000 */
[----:B------:R-:W3:Y:S02]  /*02c0*/  LDCU.64 UR8, c[0x0][0x348] ;  /* 0x00006900ff0877ac */ /* 0x000ee40008000a00 */
[----:B---3--:R-:W-:Y:S02]  /*02d0*/  UIADD3 UR12, UP1, UPT, UR8, 0x80, URZ ;  /* 0x00000080080c7890 */ /* 0x008fe4000ff3e0ff */
[----:B------:R-:W-:Y:S02]  /*02e0*/  UIADD3 UR8, UP0, UPT, UR8, 0x180, URZ ;  /* 0x0000018008087890 */ /* 0x000fe4000ff1e0ff */
[----:B------:R-:W-:Y:S02]  /*02f0*/  UIADD3.X UR13, UPT, UPT, URZ, UR9, URZ, UP1, !UPT ;  /* 0x00000009ff0d7290 */ /* 0x000fe40008ffe4ff */
[----:B------:R-:W-:-:S07]  /*0300*/  UIADD3.X UR9, UPT, UPT, URZ, UR9, URZ, UP0, !UPT ;  /* 0x00000009ff097290 */ /* 0x000fce00087fe4ff */
[----:B------:R3:W-:Y:S02]  /*0310*/  UTMACCTL.PF [UR12] ;  /* 0x000000000c0079b9 */ /* 0x0007e40008040000 */
[----:B------:R3:W-:Y:S02]  /*0320*/  UTMACCTL.PF [UR8] ;  /* 0x00000000080079b9 */ /* 0x0007e40008040000 */
[----:B---3--:R-:W-:Y:S01]  /*0330*/  NOP ;  /* 0x0000000000007918 */ /* 0x008fe20000000000 */
.L_x_5:
[----:B------:R-:W-:Y:S05]  /*0340*/  BSYNC.RECONVERGENT B0 ;  /* 0x0000000000007941 */ /* 0x000fea0003800200 */
.L_x_4:
[----:B------:R-:W-:Y:S04]  /*0350*/  BSSY.RECONVERGENT B0, `(.L_x_6) ;  /* 0x000000a000007945 */ /* 0x000fe80003800200 */
        /* <DEDUP_REMOVED lines=9> */
.L_x_7:
[----:B------:R-:W-:Y:S05]  /*03f0*/  BSYNC.RECONVERGENT B0 ;  /* 0x0000000000007941 */ /* 0x000fea0003800200 */
.L_x_6:
[----:B------:R-:W3:Y:S01]  /*0400*/  LDCU.64 UR8, c[0x0][0x888] ;  /* 0x00011100ff0877ac */ /* 0x000ee20008000a00 */
[----:B------:R-:W-:Y:S02]  /*0410*/  UISETP.EQ.U32.AND UP1, UPT, UR6, URZ, UPT ;  /* 0x000000ff0600728c */ /* 0x000fe4000bf22070 */
[----:B------:R-:W-:Y:S02]  /*0420*/  UPLOP3.LUT UP5, UPT, UPT, UPT, UPT, 0x80, 0x8 ;  /* 0x000000000008789c */ /* 0x000fe40003faf070 */
[----:B---3--:R-:W-:-:S04]  /*0430*/  UISETP.NE.U32.AND UP0, UPT, UR8, URZ, UPT ;  /* 0x000000ff0800728c */ /* 0x008fc8000bf05070 */
[----:B------:R-:W-:-:S04]  /*0440*/  UISETP.NE.AND.EX UP0, UPT, UR9, URZ, UPT, UP0 ;  /* 0x000000ff0900728c */ /* 0x000fc8000bf05300 */
[----:B------:R-:W-:-:S04]  /*0450*/  UISETP.EQ.OR.EX UP2, UPT, UR7, URZ, !UP0, UP1 ;  /* 0x000000ff0700728c */ /* 0x000fc8000c742710 */
[----:B------:R-:W-:-:S05]  /*0460*/  UP2UR UR44, UPR, URZ, 0x4 ;  /* 0x00000004ff2c7883 */ /* 0x000fca0008000000 */
[----:B------:R-:W-:Y:S07]  /*0470*/  BRA.U !UP2, `(.L_x_8) ;  /* 0x000000010a207547 */ /* 0x000fee000b800000 */
[----:B------:R-:W-:Y:S01]  /*0480*/  UISETP.NE.U32.AND UP2, UPT, UR6, URZ, UPT ;  /* 0x000000ff0600728c */ /* 0x000fe2000bf45070 */
[----:B-----5:R-:W-:Y:S01]  /*0490*/  FSETP.NEU.AND P0, PT, R81, RZ, PT ;  /* 0x000000ff5100720b */ /* 0x020fe20003f0d000 */
[----:B------:R-:W-:Y:S02]  /*04a0*/  USEL UR6, URZ, 0xffffffff, UP0 ;  /* 0xffffffffff067887 */ /* 0x000fe40008000000 */
[----:B------:R-:W-:-:S10]  /*04b0*/  UISETP.NE.AND.EX UP2, UPT, UR7, URZ, UPT, UP2 ;  /* 0x000000ff0700728c */ /* 0x000fd4000bf45320 */
[----:B------:R-:W-:Y:S01]  /*04c0*/  VOTEU.ANY UP1, P0 ;  /* 0x0000000000ff7886 */ /* 0x000fe20000020100 */
[----:B------:R-:W-:-:S04]  /*04d0*/  @!UP2 USEL UR6, URZ, 0xffffffff, UP1 ;  /* 0xffffffffff06a887 */ /* 0x000fc80008800000 */
[----:B------:R-:W-:-:S04]  /*04e0*/  ULOP3.LUT UR6, UR6, 0x1, URZ, 0xc0, !UPT ;  /* 0x0000000106067892 */ /* 0x000fc8000f8ec0ff */
[----:B------:R-:W-:-:S11]  /*04f0*/  UISETP.NE.U32.AND UP5, UPT, UR6, 0x1, UPT ;  /* 0x000000010600788c */ /* 0x000fd6000bfa5070 */
.L_x_8:
[----:B------:R-:W3:Y:S01]  /*0500*/  SHFL.IDX PT, R0, R169, RZ, 0x1f ;  /* 0x00001fffa9007589 */ /* 0x000ee200000e0000 */
[----:B------:R-:W-:-:S04]  /*0510*/  UISETP.NE.AND UP1, UPT, UR10, 0x2, UPT ;  /* 0x000000020a00788c */ /* 0x000fc8000bf25270 */
[----:B------:R-:W-:Y:S02]  /*0520*/  UISETP.EQ.AND UP2, UPT, UR5, URZ, !UP1 ;  /* 0x000000ff0500728c */ /* 0x000fe4000cf42270 */
[----:B------:R-:W-:-:S04]  /*0530*/  USEL UR7, URZ, 0x1, UP1 ;  /* 0x00000001ff077887 */ /* 0x000fc80008800000 */
[----:B------:R-:W-:Y:S02]  /*0540*/  PLOP3.LUT P5, PT, P1, PT, UP2, 0x80, 0x8 ;  /* 0x000000000008781c */ /* 0x000fe40000faf028 */
[----:B---3--:R-:W-:-:S13]  /*0550*/  ISETP.NE.AND P0, PT, R0, RZ, PT ;  /* 0x000000ff0000720c */ /* 0x008fda0003f05270 */
[----:B------:R-:W-:Y:S05]  /*0560*/  @P0 BRA `(.L_x_9) ;  /* 0x0000000000800947 */ /* 0x000fea0003800000 */
[----:B------:R-:W-:Y:S01]  /*0570*/  ELECT P0, URZ, PT ;  /* 0x0000000000ff782f */ /* 0x000fe20003800000 */
[----:B------:R-:W-:-:S12]  /*0580*/  BSSY.RECONVERGENT B0, `(.L_x_9) ;  /* 0x000001e000007945 */ /* 0x000fd80003800200 */
[----:B------:R-:W-:Y:S05]  /*0590*/  @!P0 BRA `(.L_x_10) ;  /* 0x0000000000708947 */ /* 0x000fea0003800000 */
[----:B------:R-:W-:Y:S01]  /*05a0*/  UMOV UR8, 0x400 ;  /* 0x0000040000087882 */ /* 0x000fe20000000000 */
[----:B------:R-:W-:Y:S01]  /*05b0*/  UMOV UR6, 0x1 ;  /* 0x0000000100067882 */ /* 0x000fe20000000000 */
[----:B------:R-:W-:Y:S02]  /*05c0*/  ULEA UR8, UR37, UR8, 0x18 ;  /* 0x0000000825087291 */ /* 0x000fe4000f8ec0ff */
[----:B------:R-:W-:-:S04]  /*05d0*/  UIADD3 UR12, UPT, UPT, -UR6, 0x100000, URZ ;  /* 0x00100000060c7890 */ /* 0x000fc8000fffe1ff */
[----:B------:R-:W-:Y:S02]  /*05e0*/  USHF.L.U32 UR13, UR12, 0xb, URZ ;  /* 0x0000000b0c0d7899 */ /* 0x000fe400080006ff */
[----:B------:R-:W-:Y:S01]  /*05f0*/  USHF.L.U32 UR12, UR12, 0x1, URZ ;  /* 0x000000010c0c7899 */ /* 0x000fe200080006ff */
[----:B------:R-:W3:Y:S11]  /*0600*/  FENCE.VIEW.ASYNC.S ;  /* 0x00000000000073c6 */ /* 0x000ef60000000000 */
[----:B---3--:R3:W4:Y:S01]  /*0610*/  SYNCS.EXCH.64 URZ, [UR8], UR12 ;  /* 0x0000000c08ff75b2 */ /* 0x0087220008000100 */
[----:B------:R3:W1:Y:S01]  /*0620*/  SYNCS.EXCH.64 URZ, [UR8+0x50], UR12 ;  /* 0x0000500c08ff75b2 */ /* 0x0006620008000100 */
        /* <DEDUP_REMOVED lines=17> */
[----:B------:R3:W1:Y:S02]  /*0740*/  SYNCS.EXCH.64 URZ, [UR8+0x98], UR12 ;  /* 0x0000980c08ff75b2 */ /* 0x0006640008000100 */
[----:B---3--:R-:W-:Y:S01]  /*0750*/  NOP ;  /* 0x0000000000007918 */ /* 0x008fe20000000000 */
.L_x_10:
[----:B------:R-:W-:Y:S05]  /*0760*/  BSYNC.RECONVERGENT B0 ;  /* 0x0000000000007941 */ /* 0x000fea0003800200 */
.L_x_9:
[----:B------:R-:W3:Y:S01]  /*0770*/  SHFL.IDX PT, R0, R169, RZ, 0x1f ;  /* 0x00001fffa9007589 */ /* 0x000ee200000e0000 */
[----:B------:R-:W-:Y:S01]  /*0780*/  NOP ;  /* 0x0000000000007918 */ /* 0x000fe20000000000 */
[----:B---3--:R-:W-:-:S13]  /*0790*/  ISETP.NE.AND P0, PT, R0, 0x1, PT ;  /* 0x000000010000780c */ /* 0x008fda0003f05270 */
[----:B------:R-:W-:Y:S05]  /*07a0*/  @P0 BRA `(.L_x_11) ;  /* 0x00000000003c0947 */ /* 0x000fea0003800000 */
[----:B------:R-:W-:Y:S01]  /*07b0*/  UMOV UR9, 0x400 ;  /* 0x0000040000097882 */ /* 0x000fe20000000000 */
[----:B------:R-:W-:Y:S01]  /*07c0*/  UMOV UR8, 0x20 ;  /* 0x0000002000087882 */ /* 0x000fe20000000000 */
[----:B------:R-:W-:Y:S01]  /*07d0*/  UMOV UR6, 0x80 ;  /* 0x0000008000067882 */ /* 0x000fe20000000000 */
[----:B------:R-:W-:Y:S02]  /*07e0*/  ULEA UR9, UR37, UR9, 0x18 ;  /* 0x0000000925097291 */ /* 0x000fe4000f8ec0ff */
[----:B------:R-:W-:-:S04]  /*07f0*/  UIADD3 UR12, UPT, UPT, -UR8, 0x100000, URZ ;  /* 0x00100000080c7890 */ /* 0x000fc8000fffe1ff */
[----:B------:R-:W-:Y:S02]  /*0800*/  USHF.L.U32 UR13, UR12, 0xb, URZ ;  /* 0x0000000b0c0d7899 */ /* 0x000fe400080006ff */
[----:B------:R-:W-:Y:S02]  /*0810*/  USHF.L.U32 UR12, UR12, 0x1, URZ ;  /* 0x000000010c0c7899 */ /* 0x000fe400080006ff */
[----:B------:R-:W-:-:S04]  /*0820*/  UIADD3 UR14, UPT, UPT, -UR6, 0x100000, URZ ;  /* 0x00100000060e7890 */ /* 0x000fc8000fffe1ff */
[----:B------:R-:W-:Y:S02]  /*0830*/  USHF.L.U32 UR15, UR14, 0xb, URZ ;  /* 0x0000000b0e0f7899 */ /* 0x000fe400080006ff */
[----:B------:R-:W-:Y:S01]  /*0840*/  USHF.L.U32 UR14, UR14, 0x1, URZ ;  /* 0x000000010e0e7899 */ /* 0x000fe200080006ff */
[----:B------:R-:W-:Y:S01]  /*0850*/  ELECT P0, URZ, PT ;  /* 0x0000000000ff782f */ /* 0x000fe20003800000 */
[----:B------:R-:W3:Y:S02]  /*0860*/  FENCE.VIEW.ASYNC.S ;  /* 0x00000000000073c6 */ /* 0x000ee40000000000 */
[----:B---3--:R3:W1:Y:S08]  /*0870*/  SYNCS.EXCH.64 URZ, [UR9+0xa0], UR12 ;  /* 0x0000a00c09ff75b2 */ /* 0x0086700008000100 */
[----:B------:R3:W1:Y:S01]  /*0880*/  SYNCS.EXCH.64 URZ, [UR9+0xa8], UR14 ;  /* 0x0000a80e09ff75b2 */ /* 0x0006620008000100 */
[----:B------:R-:W-:Y:S01]  /*0890*/  NOP ;  /* 0x0000000000007918 */ /* 0x000fe20000000000 */
.L_x_11:
[----:B------:R-:W2:Y:S01]  /*08a0*/  SHFL.IDX PT, R0, R169, RZ, 0x1f ;  /* 0x00001fffa9007589 */ /* 0x000ea200000e0000 */
[----:B------:R-:W-:Y:S01]  /*08b0*/  NOP ;  /* 0x0000000000007918 */ /* 0x000fe20000000000 */
[----:B--2---:R-:W-:-:S13]  /*08c0*/  ISETP.NE.AND P0, PT, R0, 0x3, PT ;  /* 0x000000030000780c */ /* 0x004fda0003f05270 */
[----:B------:R-:W-:Y:S05]  /*08d0*/  @P0 BRA `(.L_x_12) ;  /* 0x00000000002c0947 */ /* 0x000fea0003800000 */
[----:B------:R-:W-:Y:S01]  /*08e0*/  UMOV UR8, 0x400 ;  /* 0x0000040000087882 */ /* 0x000fe20000000000 */
[----:B------:R-:W-:Y:S01]  /*08f0*/  UMOV UR6, 0x20 ;  /* 0x0000002000067882 */ /* 0x000fe20000000000 */
[----:B------:R-:W-:Y:S02]  /*0900*/  ULEA UR8, UR37, UR8, 0x18 ;  /* 0x0000000825087291 */ /* 0x000fe4000f8ec0ff */
[----:B---3--:R-:W-:-:S04]  /*0910*/  UIADD3 UR12, UPT, UPT, -UR6, 0x100000, URZ ;  /* 0x00100000060c7890 */ /* 0x008fc8000fffe1ff */
[----:B------:R-:W-:Y:S02]  /*0920*/  USHF.L.U32 UR13, UR12, 0xb, URZ ;  /* 0x0000000b0c0d7899 */ /* 0x000fe400080006ff */
[----:B------:R-:W-:Y:S01]  /*0930*/  USHF.L.U32 UR12, UR12, 0x1, URZ ;  /* 0x000000010c0c7899 */ /* 0x000fe200080006ff */
[----:B------:R-:W-:Y:S01]  /*0940*/  ELECT P0, URZ, PT ;  /* 0x0000000000ff782f */ /* 0x000fe20003800000 */
[----:B------:R-:W2:Y:S10]  /*0950*/  FENCE.VIEW.ASYNC.S ;  /* 0x00000000000073c6 */ /* 0x000eb40000000000 */
[----:B--2---:R2:W3:Y:S01]  /*0960*/  SYNCS.EXCH.64 URZ, [UR8+0xb0], UR12 ;  /* 0x0000b00c08ff75b2 */ /* 0x0044e20008000100 */
[----:B------:R2:W1:Y:S01]  /*0970*/  SYNCS.EXCH.64 URZ, [UR8+0xb8], UR12 ;  /* 0x0000b80c08ff75b2 */ /* 0x0004620008000100 */
[----:B------:R-:W-:Y:S01]  /*0980*/  NOP ;  /* 0x0000000000007918 */ /* 0x000fe20000000000 */
.L_x_12:
[----:B------:R-:W4:Y:S01]  /*0990*/  SHFL.IDX PT, R0, R169, RZ, 0x1f ;  /* 0x00001fffa9007589 */ /* 0x000f2200000e0000 */
[----:B------:R-:W-:Y:S01]  /*09a0*/  NOP ;  /* 0x0000000000007918 */ /* 0x000fe20000000000 */
[----:B----4-:R-:W-:-:S13]  /*09b0*/  ISETP.NE.AND P0, PT, R0, 0x4, PT ;  /* 0x000000040000780c */ /* 0x010fda0003f05270 */
[----:B------:R-:W-:Y:S05]  /*09c0*/  @P0 BRA `(.L_x_13) ;  /* 0x0000000000480947 */ /* 0x000fea0003800000 */
[----:B---3--:R-:W-:Y:S01]  /*09d0*/  UMOV UR9, 0x1e0 ;  /* 0x000001e000097882 */ /* 0x008fe20000000000 */
[----:B--2---:R-:W-:Y:S01]  /*09e0*/  UMOV UR8, 0x400 ;  /* 0x0000040000087882 */ /* 0x004fe20000000000 */
[----:B------:R-:W-:Y:S01]  /*09f0*/  USEL UR9, UR9, 0x1a0, UP5 ;  /* 0x000001a009097887 */ /* 0x000fe2000a800000 */
        /* <DEDUP_REMOVED lines=9> */
[----:B------:R-:W2:Y:S02]  /*0a90*/  FENCE.VIEW.ASYNC.S ;  /* 0x00000000000073c6 */ /* 0x000ea40000000000 */
[----:B--2---:R4:W2:Y:S08]  /*0aa0*/  SYNCS.EXCH.64 URZ, [UR8+0xc0], UR12 ;  /* 0x0000c00c08ff75b2 */ /* 0x0048b00008000100 */
[----:B------:R4:W3:Y:S01]  /*0ab0*/  SYNCS.EXCH.64 URZ, [UR8+0xd0], UR14 ;  /* 0x0000d00e08ff75b2 */ /* 0x0008e20008000100 */
[----:B------:R4:W1:Y:S01]  /*0ac0*/  SYNCS.EXCH.64 URZ, [UR8+0xc8], UR12 ;  /* 0x0000c80c08ff75b2 */ /* 0x0008620008000100 */
[----:B------:R4:W1:Y:S02]  /*0ad0*/  SYNCS.EXCH.64 URZ, [UR8+0xd8], UR14 ;  /* 0x0000d80e08ff75b2 */ /* 0x0008640008000100 */
[----:B----4-:R-:W-:Y:S01]  /*0ae0*/  NOP ;  /* 0x0000000000007918 */ /* 0x010fe20000000000 */
.L_x_13:
[----:B------:R-:W4:Y:S01]  /*0af0*/  SHFL.IDX PT, R0, R169, RZ, 0x1f ;  /* 0x00001fffa9007589 */ /* 0x000f2200000e0000 */
[----:B------:R-:W-:Y:S01]  /*0b00*/  NOP ;  /* 0x0000000000007918 */ /* 0x000fe20000000000 */
[----:B----4-:R-:W-:-:S13]  /*0b10*/  ISETP.NE.AND P0, PT, R0, 0x5, PT ;  /* 0x000000050000780c */ /* 0x010fda0003f05270 */
[----:B------:R-:W-:Y:S05]  /*0b20*/  @P0 BRA `(.L_x_14) ;  /* 0x0000000000540947 */ /* 0x000fea0003800000 */
[----:B---3--:R-:W-:Y:S01]  /*0b30*/  UMOV UR9, 0x400 ;  /* 0x0000040000097882 */ /* 0x008fe20000000000 */
[----:B--2---:R-:W-:Y:S01]  /*0b40*/  UMOV UR8, 0x1 ;  /* 0x0000000100087882 */ /* 0x004fe20000000000 */
        /* <DEDUP_REMOVED lines=13> */
[----:B------:R4:W1:Y:S01]  /*0c20*/  SYNCS.EXCH.64 URZ, [UR9+0x108], UR14 ;  /* 0x0001080e09ff75b2 */ /* 0x0008620008000100 */
[----:B------:R4:W1:Y:S01]  /*0c30*/  SYNCS.EXCH.64 URZ, [UR9+0xf0], UR12 ;  /* 0x0000f00c09ff75b2 */ /* 0x0008620008000100 */
[----:B------:R4:W1:Y:S01]  /*0c40*/  SYNCS.EXCH.64 URZ, [UR9+0x110], UR14 ;  /* 0x0001100e09ff75b2 */ /* 0x0008620008000100 */
[----:B------:R4:W1:Y:S01]  /*0c50*/  SYNCS.EXCH.64 URZ, [UR9+0xf8], UR12 ;  /* 0x0000f80c09ff75b2 */ /* 0x0008620008000100 */
[----:B------:R4:W1:Y:S02]  /*0c60*/  SYNCS.EXCH.64 URZ, [UR9+0x118], UR14 ;  /* 0x0001180e09ff75b2 */ /* 0x0008640008000100 */
[----:B----4-:R-:W-:Y:S01]  /*0c70*/  NOP ;  /* 0x0000000000007918 */ /* 0x010fe20000000000 */
.L_x_14:
[----:B------:R-:W4:Y:S01]  /*0c80*/  SHFL.IDX PT, R0, R169, RZ, 0x1f ;  /* 0x00001fffa9007589 */ /* 0x000f2200000e0000 */
[----:B------:R-:W-:Y:S01]  /*0c90*/  ISETP.NE.OR P1, PT, RZ, UR10, !P1 ;  /* 0x0000000aff007c0c */ /* 0x000fe2000cf25670 */
[----:B------:R-:W-:Y:S01]  /*0ca0*/  NOP ;  /* 0x0000000000007918 */ /* 0x000fe20000000000 */
[----:B----4-:R-:W-:-:S13]  /*0cb0*/  ISETP.NE.AND P0, PT, R0, 0x3, PT ;  /* 0x000000030000780c */ /* 0x010fda0003f05270 */
[----:B------:R-:W-:Y:S05]  /*0cc0*/  @P0 BRA `(.L_x_15) ;  /* 0x0000000000340947 */ /* 0x000fea0003800000 */
[----:B--2---:R-:W-:Y:S01]  /*0cd0*/  UMOV UR8, 0x400 ;  /* 0x0000040000087882 */ /* 0x004fe20000000000 */
[----:B------:R-:W-:Y:S01]  /*0ce0*/  UMOV UR6, 0x20 ;  /* 0x0000002000067882 */ /* 0x000fe20000000000 */
[----:B------:R-:W-:Y:S02]  /*0cf0*/  ULEA UR8, UR37, UR8, 0x18 ;  /* 0x0000000825087291 */ /* 0x000fe4000f8ec0ff */
[----:B---3--:R-:W-:-:S04]  /*0d00*/  UIADD3 UR12, UPT, UPT, -UR6, 0x100000, URZ ;  /* 0x00100000060c7890 */ /* 0x008fc8000fffe1ff */
[----:B------:R-:W-:Y:S02]  /*0d10*/  USHF.L.U32 UR13, UR12, 0xb, URZ ;  /* 0x0000000b0c0d7899 */ /* 0x000fe400080006ff */
[----:B------:R-:W-:Y:S01]  /*0d20*/  USHF.L.U32 UR12, UR12, 0x1, URZ ;  /* 0x000000010c0c7899 */ /* 0x000fe200080006ff */
[----:B------:R-:W-:Y:S01]  /*0d30*/  ELECT P0, URZ, PT ;  /* 0x0000000000ff782f */ /* 0x000fe20003800000 */
[----:B------:R-:W2:Y:S10]  /*0d40*/  FENCE.VIEW.ASYNC.S ;  /* 0x00000000000073c6 */ /* 0x000eb40000000000 */
[----:B--2---:R4:W2:Y:S01]  /*0d50*/  SYNCS.EXCH.64 URZ, [UR8+0x120], UR12 ;  /* 0x0001200c08ff75b2 */ /* 0x0048a20008000100 */
[----:B------:R4:W3:Y:S01]  /*0d60*/  SYNCS.EXCH.64 URZ, [UR8+0x130], UR12 ;  /* 0x0001300c08ff75b2 */ /* 0x0008e20008000100 */
[----:B------:R4:W1:Y:S01]  /*0d70*/  SYNCS.EXCH.64 URZ, [UR8+0x128], UR12 ;  /* 0x0001280c08ff75b2 */ /* 0x0008620008000100 */
[----:B------:R4:W1:Y:S02]  /*0d80*/  SYNCS.EXCH.64 URZ, [UR8+0x138], UR12 ;  /* 0x0001380c08ff75b2 */ /* 0x0008640008000100 */
[----:B----4-:R-:W-:Y:S01]  /*0d90*/  NOP ;  /* 0x0000000000007918 */ /* 0x010fe20000000000 */
.L_x_15:
[----:B------:R-:W-:Y:S01]  /*0da0*/  VOTEU.ALL UP1, P1 ;  /* 0x0000000000ff7886 */ /* 0x000fe20000820000 */
[----:B--2---:R-:W2:Y:S01]  /*0db0*/  LDCU UR8, c[0x0][0x36c] ;  /* 0x00006d80ff0877ac */ /* 0x004ea20008000800 */
[----:B------:R-:W-:Y:S01]  /*0dc0*/  NOP ;  /* 0x0000000000007918 */ /* 0x000fe20000000000 */
[----:B------:R-:W-:Y:S01]  /*0dd0*/  LOP3.LUT R10, R166, 0x1f, RZ, 0xc0, !PT ;  /* 0x0000001fa60a7812 */ /* 0x000fe200078ec0ff */
[----:B---3--:R-:W-:Y:S01]  /*0de0*/  UMOV UR12, 0x20 ;  /* 0x00000020000c7882 */ /* 0x008fe20000000000 */
[----:B------:R-:W-:Y:S01]  /*0df0*/  @!UP1 UMOV UR6, 0x400 ;  /* 0x0000040000069882 */ /* 0x000fe20000000000 */
[----:B------:R-:W-:-:S04]  /*0e00*/  @!UP1 UIADD3 UR12, UPT, UPT, -UR12, 0x100000, URZ ;  /* 0x001000000c0c9890 */ /* 0x000fc8000fffe1ff */
[----:B------:R-:W-:Y:S02]  /*0e10*/  @!UP1 USHF.L.U32 UR13, UR12, 0xb, URZ ;  /* 0x0000000b0c0d9899 */ /* 0x000fe400080006ff */
[----:B------:R-:W-:Y:S02]  /*0e20*/  @!UP1 USHF.L.U32 UR12, UR12, 0x1, URZ ;  /* 0x000000010c0c9899 */ /* 0x000fe400080006ff */
[----:B------:R-:W-:Y:S01]  /*0e30*/  @!UP1 ULEA UR6, UR37, UR6, 0x18 ;  /* 0x0000000625069291 */ /* 0x000fe2000f8ec0ff */
[----:B------:R-:W-:Y:S01]  /*0e40*/  VOTEU.ALL UP1, P1 ;  /* 0x0000000000ff7886 */ /* 0x000fe20000820000 */
[----:B------:R-:W-:Y:S01]  /*0e50*/  UISETP.NE.AND UP4, UPT, UR10, URZ, UPT ;  /* 0x000000ff0a00728c */ /* 0x000fe2000bf85270 */
[----:B------:R-:W3:Y:S09]  /*0e60*/  FENCE.VIEW.ASYNC.S ;  /* 0x00000000000073c6 */ /* 0x000ef20000000000 */
[----:B---3--:R3:W4:Y:S01]  /*0e70*/  @!UP1 SYNCS.EXCH.64 URZ, [UR6+0x140], UR12 ;  /* 0x0001400c06ff95b2 */ /* 0x0087220008000100 */
[----:B--2---:R-:W-:-:S09]  /*0e80*/  UISETP.EQ.U32.AND UP1, UPT, UR8, 0x1, UPT ;  /* 0x000000010800788c */ /* 0x004fd2000bf22070 */
[----:B------:R-:W-:Y:S05]  /*0e90*/  BRA.U !UP1, `(.L_x_16) ;  /* 0x0000000109087547 */ /* 0x000fea000b800000 */
[----:B-1--4-:R-:W-:Y:S01]  /*0ea0*/  UCGABAR_ARV ;  /* 0x00000000000079c7 */ /* 0x012fe20008000000 */
[----:B------:R-:W-:Y:S05]  /*0eb0*/  BRA `(.L_x_17) ;  /* 0x0000000000047947 */ /* 0x000fea0003800000 */
.L_x_16:
[----:B-1--4-:R-:W-:Y:S01]  /*0ec0*/  NOP ;  /* 0x0000000000007918 */ /* 0x012fe20000000000 */
.L_x_17:
[----:B------:R-:W1:Y:S01]  /*0ed0*/  S2R R164, SR_CTAID.Y ;  /* 0x0000000000a47919 */ /* 0x000e620000002600 */
[----:B------:R-:W-:-:S05]  /*0ee0*/  CS2R.32 R155, SR_CgaSize ;  /* 0x00000000009b7805 */ /* 0x000fca0000008a00 */
[----:B------:R-:W-:-:S05]  /*0ef0*/  IMAD R155, R155, -0xa0, RZ ;  /* 0xffffff609b9b7824 */ /* 0x000fca00078e02ff */
[----:B---3--:R-:W-:-:S14]  /*0f00*/  R2UR UR6, R155 ;  /* 0x000000009b0672ca */ /* 0x008fdc00000e0000 */
[----:B------:R-:W2:Y:S01]  /*0f10*/  LDCU UR6, c[0x0][UR6+0x2b4] ;  /* 0x00005680060677ac */ /* 0x000ea20008000800 */
[----:B------:R-:W-:-:S05]  /*0f20*/  CS2R.32 R0, SR_CgaSize ;  /* 0x0000000000007805 */ /* 0x000fca0000008a00 */
[----:B------:R-:W-:-:S06]  /*0f30*/  IMAD R0, R0, -0xa0, RZ ;  /* 0xffffff6000007824 */ /* 0x000fcc00078e02ff */
[----:B------:R-:W3:Y:S01]  /*0f40*/  LDC R0, c[0x0][R0+0x2a4] ;  /* 0x0000a90000007b82 */ /* 0x000ee20000000800 */
[----:B------:R-:W-:Y:S01]  /*0f50*/  PRMT R8, RZ, 0x7610, R8 ;  /* 0x00007610ff087816 */ /* 0x000fe20000000008 */
[----:B------:R-:W4:Y:S01]  /*0f60*/  S2R R11, SR_CTAID.X ;  /* 0x00000000000b7919 */ /* 0x000f220000002500 */
[----:B------:R-:W-:-:S05]  /*0f70*/  CS2R.32 R155, SR_CgaSize ;  /* 0x00000000009b7805 */ /* 0x000fca0000008a00 */
[----:B------:R-:W-:-:S05]  /*0f80*/  IMAD R155, R155, -0xa0, RZ ;  /* 0xffffff609b9b7824 */ /* 0x000fca00078e02ff */
[----:B------:R-:W-:-:S14]  /*0f90*/  R2UR UR8, R155 ;  /* 0x000000009b0872ca */ /* 0x000fdc00000e0000 */
[----:B------:R-:W3:Y:S01]  /*0fa0*/  LDCU UR8, c[0x0][UR8+0x2b0] ;  /* 0x00005600080877ac */ /* 0x000ee20008000800 */
[----:B------:R-:W-:Y:S01]  /*0fb0*/  UISETP.NE.AND UP2, UPT, UR10, 0x2, UPT ;  /* 0x000000020a00788c */ /* 0x000fe2000bf45270 */
[----:B------:R-:W2:Y:S01]  /*0fc0*/  LDC R9, c[0x0][0xb24] ;  /* 0x0002c900ff097b82 */ /* 0x000ea20000000800 */
[----:B------:R-:W-:-:S05]  /*0fd0*/  CS2R.32 R2, SR_CgaSize ;  /* 0x0000000000027805 */ /* 0x000fca0000008a00 */
[----:B------:R-:W-:-:S06]  /*0fe0*/  IMAD R2, R2, -0xa0, RZ ;  /* 0xffffff6002027824 */ /* 0x000fcc00078e02ff */
[----:B------:R-:W3:Y:S08]  /*0ff0*/  LDC R2, c[0x0][R2+0x2a0] ;  /* 0x0000a80002027b82 */ /* 0x000ef00000000800 */
[----:B------:R-:W3:Y:S01]  /*1000*/  LDC R72, c[0x0][0xb24] ;  /* 0x0002c900ff487b82 */ /* 0x000ee20000000800 */
[----:B-1----:R-:W-:-:S07]  /*1010*/  I2FP.F32.U32 R3, R164 ;  /* 0x000000a400037245 */ /* 0x002fce0000201000 */
[----:B------:R-:W1:Y:S01]  /*1020*/  S2UR UR36, SR_CTAID.Z ;  /* 0x00000000002479c3 */ /* 0x000e620000002700 */
[----:B--2---:R-:W-:Y:S01]  /*1030*/  ISETP.GE.AND P0, PT, R9, 0x1, PT ;  /* 0x000000010900780c */ /* 0x004fe20003f06270 */
[----:B----4-:R-:W-:Y:S01]  /*1040*/  IMAD.MOV.U32 R155, RZ, RZ, R11 ;  /* 0x000000ffff9b7224 */ /* 0x010fe200078e000b */
[----:B------:R-:W-:Y:S01]  /*1050*/  I2FP.F32.U32 R4, R11 ;  /* 0x0000000b00047245 */ /* 0x000fe20000201000 */
[----:B------:R-:W-:Y:S01]  /*1060*/  FMUL R3, R3, UR6 ;  /* 0x0000000603037c20 */ /* 0x000fe20008400000 */
[----:B------:R-:W2:Y:S03]  /*1070*/  LDCU UR6, c[0x0][0xb30] ;  /* 0x00016600ff0677ac */ /* 0x000ea60008000800 */
[----:B---3--:R-:W-:Y:S01]  /*1080*/  FMUL R4, R4, UR8 ;  /* 0x0000000804047c20 */ /* 0x008fe20008400000 */
[----:B------:R-:W3:Y:S08]  /*1090*/  F2I.U32.TRUNC.NTZ R143, R3 ;  /* 0x00000003008f7305 */ /* 0x000ef0000020f000 */
[----:B------:R-:W4:Y:S01]  /*10a0*/  F2I.U32.TRUNC.NTZ R154, R4 ;  /* 0x00000004009a7305 */ /* 0x000f22000020f000 */
[----:B--2---:R-:W-:Y:S01]  /*10b0*/  UISETP.NE.AND UP3, UPT, UR6, 0x1, UPT ;  /* 0x000000010600788c */ /* 0x004fe2000bf65270 */
[----:B---3--:R-:W-:-:S05]  /*10c0*/  IADD3 R143, PT, PT, -R143, RZ, RZ ;  /* 0x000000ff8f8f7210 */ /* 0x008fca0007ffe1ff */
[----:B------:R-:W-:Y:S01]  /*10d0*/  IMAD R143, R0, R143, R164 ;  /* 0x0000008f008f7224 */ /* 0x000fe200078e02a4 */
[----:B------:R-:W-:Y:S01]  /*10e0*/  PRMT R0, RZ, 0x7610, R0 ;  /* 0x00007610ff007816 */ /* 0x000fe20000000000 */
[----:B----4-:R-:W-:-:S04]  /*10f0*/  IMAD.MOV R154, RZ, RZ, -R154 ;  /* 0x000000ffff9a7224 */ /* 0x010fc800078e0a9a */
[----:B------:R-:W-:Y:S01]  /*1100*/  IMAD R154, R2, R154, R11 ;  /* 0x0000009a029a7224 */ /* 0x000fe200078e020b */
[----:B-1----:R-:W-:Y:S06]  /*1110*/  BRA.U UP4, `(.L_x_18) ;  /* 0x0000000104247547 */ /* 0x002fec000b800000 */
[----:B------:R-:W-:Y:S01]  /*1120*/  ISETP.NE.AND P1, PT, R143, RZ, PT ;  /* 0x000000ff8f00720c */ /* 0x000fe20003f25270 */
[----:B------:R-:W-:Y:S01]  /*1130*/  IMAD.MOV.U32 R0, RZ, RZ, 0x3 ;  /* 0x00000003ff007424 */ /* 0x000fe200078e00ff */
[C---:B------:R-:W-:Y:S02]  /*1140*/  LOP3.LUT R3, R154.reuse, 0xfffffffe, RZ, 0xc0, !PT ;  /* 0xfffffffe9a037812 */ /* 0x040fe400078ec0ff */
[----:B------:R-:W-:Y:S02]  /*1150*/  ISETP.LT.U32.OR P1, PT, R154, 0x2, !P1 ;  /* 0x000000029a00780c */ /* 0x000fe40004f21470 */
[----:B------:R-:W-:Y:S02]  /*1160*/  SHF.L.U32 R0, R0, R3, RZ ;  /* 0x0000000300007219 */ /* 0x000fe400000006ff */
[----:B------:R-:W-:Y:S02]  /*1170*/  SEL R5, RZ, 0x1, !P1 ;  /* 0x00000001ff057807 */ /* 0x000fe40004800000 */
[----:B------:R-:W-:-:S05]  /*1180*/  SEL R2, RZ, 0x2, !P1 ;  /* 0x00000002ff027807 */ /* 0x000fca0004800000 */
[----:B------:R-:W-:-:S05]  /*1190*/  IMAD.IADD R2, R5, 0x1, R2 ;  /* 0x0000000105027824 */ /* 0x000fca00078e0202 */
[----:B------:R-:W-:Y:S02]  /*11a0*/  PRMT R8, R2, 0x7610, R8 ;  /* 0x0000761002087816 */ /* 0x000fe40000000008 */
.L_x_18:
[----:B------:R-:W-:Y:S05]  /*11b0*/  @!P0 BRA `(.L_x_19) ;  /* 0x0000000000b88947 */ /* 0x000fea0003800000 */
[----:B------:R-:W1:Y:S01]  /*11c0*/  LDC.64 R4, c[0x0][0xb18] ;  /* 0x0002c600ff047b82 */ /* 0x000e620000000a00 */
[----:B------:R-:W-:-:S07]  /*11d0*/  ISETP.NE.AND P0, PT, R9, 0x1, PT ;  /* 0x000000010900780c */ /* 0x000fce0003f05270 */
[----:B------:R-:W2:Y:S08]  /*11e0*/  LDC R14, c[0x0][0xb0c] ;  /* 0x0002c300ff0e7b82 */ /* 0x000eb00000000800 */
[----:B------:R-:W3:Y:S08]  /*11f0*/  LDC R13, c[0x0][0x370] ;  /* 0x0000dc00ff0d7b82 */ /* 0x000ef00000000800 */
[----:B------:R-:W4:Y:S01]  /*1200*/  LDC R16, c[0x0][0x374] ;  /* 0x0000dd00ff107b82 */ /* 0x000f220000000800 */
[----:B-1----:R-:W-:-:S07]  /*1210*/  ISETP.NE.AND P1, PT, R4, 0x1, PT ;  /* 0x000000010400780c */ /* 0x002fce0003f25270 */
[----:B------:R-:W3:Y:S01]  /*1220*/  LDC.64 R6, c[0x0][0xb10] ;  /* 0x0002c400ff067b82 */ /* 0x000ee20000000a00 */
[----:B--2---:R-:W-:-:S07]  /*1230*/  ISETP.NE.AND P2, PT, R14, 0x1, PT ;  /* 0x000000010e00780c */ /* 0x004fce0003f45270 */
[----:B------:R-:W1:Y:S08]  /*1240*/  LDC R12, c[0x0][0xb20] ;  /* 0x0002c800ff0c7b82 */ /* 0x000e700000000800 */
[----:B------:R-:W2:Y:S01]  /*1250*/  LDC.64 R2, c[0x0][0xb28] ;  /* 0x0002ca00ff027b82 */ /* 0x000ea20000000a00 */
[----:B----4-:R-:W-:-:S04]  /*1260*/  IMAD.HI.U32 R15, R16, R5, RZ ;  /* 0x00000005100f7227 */ /* 0x010fc800078e00ff */
[----:B------:R-:W-:-:S04]  /*1270*/  IMAD.HI.U32 R5, R164, R5, RZ ;  /* 0x00000005a4057227 */ /* 0x000fc800078e00ff */
[----:B---3--:R-:W-:-:S04]  /*1280*/  IMAD.HI.U32 R18, R13, R6, RZ ;  /* 0x000000060d127227 */ /* 0x008fc800078e00ff */
[C---:B------:R-:W-:Y:S01]  /*1290*/  IMAD.HI.U32 R20, R11.reuse, R6, RZ ;  /* 0x000000060b147227 */ /* 0x040fe200078e00ff */
[-C--:B------:R-:W-:Y:S02]  /*12a0*/  @P2 SHF.R.U32.HI R13, RZ, R7.reuse, R18 ;  /* 0x00000007ff0d2219 */ /* 0x080fe40000011612 */
[-C--:B-1----:R-:W-:Y:S02]  /*12b0*/  @P1 SHF.R.U32.HI R16, RZ, R12.reuse, R15 ;  /* 0x0000000cff101219 */ /* 0x082fe4000001160f */
[----:B------:R-:W-:Y:S02]  /*12c0*/  SHF.R.U32.HI R5, RZ, R12, R5 ;  /* 0x0000000cff057219 */ /* 0x000fe40000011605 */
[----:B------:R-:W-:Y:S02]  /*12d0*/  SHF.R.U32.HI R20, RZ, R7, R20 ;  /* 0x00000007ff147219 */ /* 0x000fe40000011614 */
[----:B------:R-:W-:Y:S01]  /*12e0*/  SEL R5, R164, R5, !P1 ;  /* 0x00000005a4057207 */ /* 0x000fe20004800000 */
[----:B--2---:R-:W-:Y:S01]  /*12f0*/  IMAD.HI.U32 R18, R16, R2, RZ ;  /* 0x0000000210127227 */ /* 0x004fe200078e00ff */
[----:B------:R-:W-:-:S02]  /*1300*/  SEL R155, R11, R20, !P2 ;  /* 0x000000140b9b7207 */ /* 0x000fc40005000000 */
[----:B------:R-:W-:Y:S01]  /*1310*/  IADD3 R7, PT, PT, -R5, RZ, RZ ;  /* 0x000000ff05077210 */ /* 0x000fe20007ffe1ff */
[----:B------:R-:W-:Y:S01]  /*1320*/  IMAD.HI.U32 R6, R13, R2, RZ ;  /* 0x000000020d067227 */ /* 0x000fe200078e00ff */
[----:B------:R-:W-:-:S03]  /*1330*/  @P0 SHF.R.U32.HI R16, RZ, R3, R18 ;  /* 0x00000003ff100219 */ /* 0x000fc60000011612 */
[----:B------:R-:W-:Y:S01]  /*1340*/  IMAD R7, R4, R7, R164 ;  /* 0x0000000704077224 */ /* 0x000fe200078e02a4 */
[----:B------:R-:W-:Y:S01]  /*1350*/  @P0 SHF.R.U32.HI R13, RZ, R3, R6 ;  /* 0x00000003ff0d0219 */ /* 0x000fe20000011606 */
[----:B------:R-:W-:-:S04]  /*1360*/  IMAD R16, R16, R9, RZ ;  /* 0x0000000910107224 */ /* 0x000fc800078e02ff */
[----:B------:R-:W-:Y:S01]  /*1370*/  IMAD R6, R13, R9, RZ ;  /* 0x000000090d067224 */ /* 0x000fe200078e02ff */
[----:B------:R-:W-:-:S04]  /*1380*/  ISETP.GE.AND P1, PT, R5, R16, PT ;  /* 0x000000100500720c */ /* 0x000fc80003f26270 */
[----:B------:R-:W-:Y:S01]  /*1390*/  ISETP.GE.OR P1, PT, R155, R6, P1 ;  /* 0x000000069b00720c */ /* 0x000fe20000f26670 */
[----:B------:R-:W-:-:S05]  /*13a0*/  IMAD.HI.U32 R6, R5, R2, RZ ;  /* 0x0000000205067227 */ /* 0x000fca00078e00ff */
[----:B------:R-:W-:-:S04]  /*13b0*/  SHF.R.U32.HI R6, RZ, R3, R6 ;  /* 0x00000003ff067219 */ /* 0x000fc80000011606 */
[----:B------:R-:W-:-:S03]  /*13c0*/  SEL R6, R5, R6, !P0 ;  /* 0x0000000605067207 */ /* 0x000fc60004000000 */
[----:B------:R-:W-:Y:S01]  /*13d0*/  @!P1 IMAD.HI.U32 R12, R155, R2, RZ ;  /* 0x000000029b0c9227 */ /* 0x000fe200078e00ff */
[----:B------:R-:W-:-:S04]  /*13e0*/  IADD3 R2, PT, PT, -R6, RZ, RZ ;  /* 0x000000ff06027210 */ /* 0x000fc80007ffe1ff */
[----:B------:R-:W-:Y:S01]  /*13f0*/  @!P1 SHF.R.U32.HI R12, RZ, R3, R12 ;  /* 0x00000003ff0c9219 */ /* 0x000fe2000001160c */
[----:B------:R-:W-:-:S03]  /*1400*/  IMAD R2, R9, R2, R5 ;  /* 0x0000000209027224 */ /* 0x000fc600078e0205 */
[----:B------:R-:W-:-:S05]  /*1410*/  @!P1 SEL R3, R155, R12, !P0 ;  /* 0x0000000c9b039207 */ /* 0x000fca0004000000 */
[--C-:B------:R-:W-:Y:S02]  /*1420*/  @!P1 IMAD.IADD R6, R6, 0x1, -R3.reuse ;  /* 0x0000000106069824 */ /* 0x100fe400078e0a03 */
[----:B------:R-:W-:Y:S01]  /*1430*/  @!P1 IMAD R3, R2, R13, R3 ;  /* 0x0000000d02039224 */ /* 0x000fe200078e0203 */
[----:B------:R-:W-:Y:S01]  /*1440*/  IADD3 R2, PT, PT, -R155, RZ, RZ ;  /* 0x000000ff9b027210 */ /* 0x000fe20007ffe1ff */
[----:B------:R-:W-:Y:S02]  /*1450*/  @!P1 IMAD R5, R6, R9, R155 ;  /* 0x0000000906059224 */ /* 0x000fe400078e029b */
[----:B------:R-:W-:Y:S02]  /*1460*/  @!P1 IMAD.MOV.U32 R155, RZ, RZ, R3 ;  /* 0x000000ffff9b9224 */ /* 0x000fe400078e0003 */
[----:B------:R-:W-:Y:S02]  /*1470*/  IMAD R2, R14, R2, R11 ;  /* 0x000000020e027224 */ /* 0x000fe400078e020b */
[----:B------:R-:W-:-:S02]  /*1480*/  IMAD R164, R5, R4, R7 ;  /* 0x0000000405a47224 */ /* 0x000fc400078e0207 */
[----:B------:R-:W-:Y:S02]  /*1490*/  IMAD R155, R155, R14, R2 ;  /* 0x0000000e9b9b7224 */ /* 0x000fe400078e0202 */
.L_x_19:
[----:B------:R-:W-:Y:S05]  /*14a0*/  BRA.U UP3, `(.L_x_20) ;  /* 0x0000000103407547 */ /* 0x000fea000b800000 */
[----:B------:R-:W1:Y:S08]  /*14b0*/  LDC.64 R4, c[0x0][0xb10] ;  /* 0x0002c400ff047b82 */ /* 0x000e700000000a00 */
[----:B------:R-:W2:Y:S08]  /*14c0*/  LDC.64 R2, c[0x0][0xb18] ;  /* 0x0002c600ff027b82 */ /* 0x000eb00000000a00 */
[----:B------:R-:W3:Y:S08]  /*14d0*/  LDC R6, c[0x0][0xb20] ;  /* 0x0002c800ff067b82 */ /* 0x000ef00000000800 */
[----:B------:R-:W4:Y:S01]  /*14e0*/  LDC R12, c[0x0][0xb0c] ;  /* 0x0002c300ff0c7b82 */ /* 0x000f220000000800 */
[----:B-1----:R-:W-:-:S05]  /*14f0*/  IMAD.HI.U32 R4, R155, R4, RZ ;  /* 0x000000049b047227 */ /* 0x002fca00078e00ff */
[----:B------:R-:W-:Y:S01]  /*1500*/  SHF.R.U32.HI R4, RZ, R5, R4 ;  /* 0x00000005ff047219 */ /* 0x000fe20000011604 */
[----:B--2---:R-:W-:Y:S01]  /*1510*/  IMAD.HI.U32 R3, R164, R3, RZ ;  /* 0x00000003a4037227 */ /* 0x004fe200078e00ff */
[----:B------:R-:W-:-:S04]  /*1520*/  ISETP.NE.AND P0, PT, R2, 0x1, PT ;  /* 0x000000010200780c */ /* 0x000fc80003f05270 */
[----:B---3--:R-:W-:-:S04]  /*1530*/  SHF.R.U32.HI R3, RZ, R6, R3 ;  /* 0x00000006ff037219 */ /* 0x008fc80000011603 */
[----:B------:R-:W-:Y:S02]  /*1540*/  SEL R3, R164, R3, !P0 ;  /* 0x00000003a4037207 */ /* 0x000fe40004000000 */
[----:B----4-:R-:W-:-:S04]  /*1550*/  ISETP.NE.AND P1, PT, R12, 0x1, PT ;  /* 0x000000010c00780c */ /* 0x010fc80003f25270 */
[----:B------:R-:W-:-:S05]  /*1560*/  SEL R6, R155, R4, !P1 ;  /* 0x000000049b067207 */ /* 0x000fca0004800000 */
[----:B------:R-:W-:Y:S02]  /*1570*/  IMAD.IADD R4, R3, 0x1, -R6 ;  /* 0x0000000103047824 */ /* 0x000fe400078e0a06 */
[----:B------:R-:W-:Y:S02]  /*1580*/  IMAD.IADD R3, R6, 0x1, -R3 ;  /* 0x0000000106037824 */ /* 0x000fe400078e0a03 */
[----:B------:R-:W-:Y:S02]  /*1590*/  IMAD R155, R4, R12, R155 ;  /* 0x0000000c049b7224 */ /* 0x000fe400078e029b */
[----:B------:R-:W-:Y:S02]  /*15a0*/  IMAD R164, R3, R2, R164 ;  /* 0x0000000203a47224 */ /* 0x000fe400078e02a4 */
.L_x_20:
[----:B------:R-:W-:Y:S05]  /*15b0*/  BRA.U !UP1, `(.L_x_21) ;  /* 0x00000001090c7547 */ /* 0x000fea000b800000 */
[----:B------:R-:W-:Y:S01]  /*15c0*/  UCGABAR_WAIT ;  /* 0x0000000000007dc7 */ /* 0x000fe20008000000 */
[----:B------:R-:W-:Y:S01]  /*15d0*/  CCTL.IVALL ;  /* 0x00000000ff00798f */ /* 0x000fe20002000000 */
[----:B------:R-:W-:Y:S05]  /*15e0*/  BRA `(.L_x_22) ;  /* 0x0000000000047947 */ /* 0x000fea0003800000 */
.L_x_21:
[----:B------:R-:W-:Y:S06]  /*15f0*/  BAR.SYNC.DEFER_BLOCKING 0x0 ;  /* 0x0000000000007b1d */ /* 0x000fec0000010000 */
.L_x_22:
[----:B------:R-:W-:Y:S05]  /*1600*/  BRA.U UP2, `(.L_x_23) ;  /* 0x00000015028c7547 */ /* 0x000fea000b800000 */
[----:B------:R-:W1:Y:S01]  /*1610*/  LDCU UR15, c[0x0][0x38c] ;  /* 0x00007180ff0f77ac */ /* 0x000e620008000800 */
[----:B------:R-:W2:Y:S01]  /*1620*/  LDC R9, c[0x0][0x370] ;  /* 0x0000dc00ff097b82 */ /* 0x000ea20000000800 */
[C---:B------:R-:W-:Y:S01]  /*1630*/  IMAD.SHL.U32 R17, R11.reuse, 0x20, RZ ;  /* 0x000000200b117824 */ /* 0x040fe200078e00ff */
[----:B------:R-:W-:Y:S01]  /*1640*/  PLOP3.LUT P1, PT, PT, PT, UP5, 0x80, 0x8 ;  /* 0x000000000008781c */ /* 0x000fe20003f2f058 */
[----:B------:R-:W-:Y:S01]  /*1650*/  UISETP.NE.AND UP1, UPT, UR10, URZ, UPT ;  /* 0x000000ff0a00728c */ /* 0x000fe2000bf25270 */
[----:B------:R-:W-:Y:S01]  /*1660*/  ISETP.NE.AND P4, PT, R10, RZ, P5 ;  /* 0x000000ff0a00720c */ /* 0x000fe20002f85270 */
[----:B------:R-:W-:Y:S01]  /*1670*/  IMAD.SHL.U32 R16, R11, 0x80, RZ ;  /* 0x000000800b107824 */ /* 0x000fe200078e00ff */
[----:B------:R-:W-:Y:S01]  /*1680*/  PLOP3.LUT P1, PT, P1, PT, PT, 0x8, 0x80 ;  /* 0x000000000080781c */ /* 0x000fe20000f2e170 */
[----:B------:R-:W-:Y:S01]  /*1690*/  IMAD.MOV.U32 R15, RZ, RZ, 0x1 ;  /* 0x00000001ff0f7424 */ /* 0x000fe200078e00ff */
[----:B------:R-:W3:Y:S01]  /*16a0*/  LDC R0, c[0x0][0x374] ;  /* 0x0000dd00ff007b82 */ /* 0x000ee20000000800 */
[----:B------:R-:W-:Y:S01]  /*16b0*/  IMAD.MOV.U32 R14, RZ, RZ, RZ ;  /* 0x000000ffff0e7224 */ /* 0x000fe200078e00ff */
[----:B------:R-:W-:Y:S01]  /*16c0*/  CS2R R12, SRZ ;  /* 0x00000000000c7805 */ /* 0x000fe2000001ff00 */
[----:B------:R-:W-:Y:S01]  /*16d0*/  IMAD.MOV.U32 R10, RZ, RZ, 0x1 ;  /* 0x00000001ff0a7424 */ /* 0x000fe200078e00ff */
[----:B------:R-:W-:Y:S01]  /*16e0*/  LOP3.LUT R17, R17, 0x20, RZ, 0xc0, !PT ;  /* 0x0000002011117812 */ /* 0x000fe200078ec0ff */
[----:B------:R-:W4:Y:S01]  /*16f0*/  LDCU.64 UR24, c[0x0][0x348] ;  /* 0x00006900ff1877ac */ /* 0x000f220008000a00 */
[----:B-1----:R-:W-:-:S02]  /*1700*/  UIADD3 UR4, UPT, UPT, UR15, 0x7f, URZ ;  /* 0x0000007f0f047890 */ /* 0x002fc4000fffe0ff */
[----:B------:R-:W-:Y:S02]  /*1710*/  USEL UR7, UR7, 0x2, UP1 ;  /* 0x0000000207077887 */ /* 0x000fe40008800000 */
[----:B------:R-:W-:Y:S01]  /*1720*/  USHF.R.S32.HI UR22, URZ, 0x1f, UR4 ;  /* 0x0000001fff167899 */ /* 0x000fe20008011404 */
[----:B------:R-:W-:-:S03]  /*1730*/  UMOV UR13, URZ ;  /* 0x000000ff000d7c82 */ /* 0x000fc60008000000 */
[----:B------:R-:W-:Y:S02]  /*1740*/  ULEA.HI UR22, UR22, UR4, URZ, 0x7 ;  /* 0x0000000416167291 */ /* 0x000fe4000f8f38ff */
[----:B------:R-:W-:Y:S02]  /*1750*/  UIADD3 UR4, UPT, UPT, UR15, -0x1, URZ ;  /* 0xffffffff0f047890 */ /* 0x000fe4000fffe0ff */
[----:B------:R-:W-:Y:S02]  /*1760*/  USHF.R.S32.HI UR22, URZ, 0x7, UR22 ;  /* 0x00000007ff167899 */ /* 0x000fe40008011416 */
[----:B------:R-:W-:Y:S02]  /*1770*/  UISETP.GE.U32.AND UP2, UPT, UR4, -0xff, UPT ;  /* 0xffffff010400788c */ /* 0x000fe4000bf46070 */
[----:B------:R-:W-:Y:S02]  /*1780*/  UISETP.LT.U32.AND UP0, UPT, UR22, 0xa, UPT ;  /* 0x0000000a1600788c */ /* 0x000fe4000bf01070 */
[----:B------:R-:W-:-:S02]  /*1790*/  UIADD3 UR15, UPT, UPT, UR15, 0xfe, URZ ;  /* 0x000000fe0f0f7890 */ /* 0x000fc4000fffe0ff */
[----:B------:R-:W-:-:S04]  /*17a0*/  USEL UR21, UR22, 0xa, UP0 ;  /* 0x0000000a16157887 */ /* 0x000fc80008000000 */
[----:B------:R-:W-:Y:S02]  /*17b0*/  UIADD3 UR6, UPT, UPT, UR21, -0x1, URZ ;  /* 0xffffffff15067890 */ /* 0x000fe4000fffe0ff */
[----:B------:R-:W-:Y:S02]  /*17c0*/  @UP2 UIADD3 UR6, UPT, UPT, UR21, URZ, URZ ;  /* 0x000000ff15062290 */ /* 0x000fe4000fffe0ff */
[----:B------:R-:W-:Y:S02]  /*17d0*/  UIADD3 UR14, UPT, UPT, UR22, -UR21, URZ ;  /* 0x80000015160e7290 */ /* 0x000fe4000fffe0ff */
[----:B------:R-:W-:Y:S02]  /*17e0*/  UIADD3 UR5, UPT, UPT, UR6, 0x1, URZ ;  /* 0x0000000106057890 */ /* 0x000fe4000fffe0ff */
[----:B--2-4-:R-:W-:-:S12]  /*17f0*/  UIADD3 UR6, UPT, UPT, -UR6, URZ, URZ ;  /* 0x000000ff06067290 */ /* 0x014fd8000fffe1ff */
.L_x_43:
[----:B------:R-:W-:Y:S01]  /*1800*/  UISETP.NE.AND UP0, UPT, UR37, URZ, UPT ;  /* 0x000000ff2500728c */ /* 0x000fe2000bf05270 */
[----:B------:R-:W1:Y:S08]  /*1810*/  S2UR UR37, SR_CgaCtaId ;  /* 0x00000000002579c3 */ /* 0x000e700000008800 */
[----:B------:R-:W-:Y:S05]  /*1820*/  BRA.U UP0, `(.L_x_24) ;  /* 0x0000000100347547 */ /* 0x000fea000b800000 */
[----:B------:R-:W2:Y:S01]  /*1830*/  S2R R2, SR_CgaCtaId ;  /* 0x0000000000027919 */ /* 0x000ea20000008800 */
[----:B------:R-:W-:-:S04]  /*1840*/  MOV R3, 0x400 ;  /* 0x0000040000037802 */ /* 0x000fc80000000f00 */
[----:B--2---:R-:W-:Y:S02]  /*1850*/  LEA R3, R2, R3, 0x18 ;  /* 0x0000000302037211 */ /* 0x004fe400078ec0ff */
[----:B------:R-:W-:-:S03]  /*1860*/  SHF.L.U32 R2, R10, 0x1f, RZ ;  /* 0x0000001f0a027819 */ /* 0x000fc600000006ff */
[----:B------:R-:W-:-:S04]  /*1870*/  IMAD R3, R12, 0x8, R3 ;  /* 0x000000080c037824 */ /* 0x000fc800078e0203 */
[----:B------:R-:W2:Y:S02]  /*1880*/  SYNCS.PHASECHK.TRANS64.TRYWAIT P0, [R3+URZ+0x130], R2 ;  /* 0x00013002030075a7 */ /* 0x000ea400080011ff */
[----:B--2---:R-:W-:Y:S05]  /*1890*/  @!P0 BRA `(.L_x_25) ;  /* 0x0000005c00288947 */ /* 0x004fea0003800000 */
.L_x_120:
[----:B------:R-:W-:Y:S01]  /*18a0*/  VIADD R12, R12, 0x1 ;  /* 0x000000010c0c7836 */ /* 0x000fe20000000000 */
[----:B------:R2:W-:Y:S04]  /*18b0*/  SYNCS.ARRIVE.TRANS64.A1T0 RZ, [R3+URZ+0x120], RZ ;  /* 0x000120ff03ff79a7 */ /* 0x0005e800081000ff */
[----:B------:R-:W-:-:S04]  /*18c0*/  ISETP.NE.AND P0, PT, R12, 0x2, PT ;  /* 0x000000020c00780c */ /* 0x000fc80003f05270 */
[----:B------:R-:W-:Y:S02]  /*18d0*/  SEL R12, R12, RZ, P0 ;  /* 0x000000ff0c0c7207 */ /* 0x000fe40000000000 */
[----:B--2---:R-:W-:-:S04]  /*18e0*/  SEL R3, RZ, 0x1, P0 ;  /* 0x00000001ff037807 */ /* 0x004fc80000000000 */
[----:B------:R-:W-:-:S07]  /*18f0*/  LOP3.LUT R10, R10, R3, RZ, 0x3c, !PT ;  /* 0x000000030a0a7212 */ /* 0x000fce00078e3cff */
.L_x_24:
[----:B------:R-:W-:Y:S01]  /*1900*/  UMOV UR4, 0x400 ;  /* 0x0000040000047882 */ /* 0x000fe20000000000 */
[----:B------:R-:W-:Y:S01]  /*1910*/  LEA.HI R3, R155, R155, RZ, 0x1 ;  /* 0x0000009b9b037211 */ /* 0x000fe200078f08ff */
[----:B-1----:R-:W-:Y:S01]  /*1920*/  ULEA UR4, UR37, UR4, 0x18 ;  /* 0x0000000425047291 */ /* 0x002fe2000f8ec0ff */
[----:B------:R-:W-:Y:S01]  /*1930*/  SHF.L.U32 R2, R15, 0x1f, RZ ;  /* 0x0000001f0f027819 */ /* 0x000fe200000006ff */
[----:B------:R-:W-:Y:S01]  /*1940*/  UISETP.GE.U32.AND UP0, UPT, UR15, 0xff, UPT ;  /* 0x000000ff0f00788c */ /* 0x000fe2000bf06070 */
[----:B------:R-:W-:Y:S01]  /*1950*/  R2UR UR35, R16 ;  /* 0x00000000102372ca */ /* 0x000fe200000e0000 */
[----:B------:R-:W-:Y:S01]  /*1960*/  ULEA UR8, UR13, UR4, 0x3 ;  /* 0x000000040d087291 */ /* 0x000fe2000f8e18ff */
[----:B------:R-:W-:Y:S01]  /*1970*/  IMAD.SHL.U32 R3, R3, 0x80, RZ ;  /* 0x0000008003037824 */ /* 0x000fe200078e00ff */
[----:B------:R-:W-:Y:S01]  /*1980*/  R2UR UR11, R17 ;  /* 0x00000000110b72ca */ /* 0x000fe200000e0000 */
[----:B------:R-:W-:-:S03]  /*1990*/  UMOV UR23, URZ ;  /* 0x000000ff00177c82 */ /* 0x000fc60008000000 */
[----:B------:R-:W-:-:S03]  /*19a0*/  LOP3.LUT R3, R3, 0xffffff00, RZ, 0xc0, !PT ;  /* 0xffffff0003037812 */ /* 0x000fc600078ec0ff */
[----:B------:R1:W2:Y:S01]  /*19b0*/  SYNCS.PHASECHK.TRANS64.TRYWAIT P0, [UR8+0x50], R2 ;  /* 0x00005002ff0075a7 */ /* 0x0002a20008001108 */
[----:B------:R-:W-:Y:S02]  /*19c0*/  R2UR UR9, R3 ;  /* 0x00000000030972ca */ /* 0x000fe400000e0000 */
[----:B------:R-:W-:-:S11]  /*19d0*/  R2UR UR8, R164 ;  /* 0x00000000a40872ca */ /* 0x000fd600000e0000 */
[----:B------:R-:W-:Y:S02]  /*19e0*/  ULOP3.LUT UR35, UR9, 0x80, UR35, 0xf8, !UPT ;  /* 0x0000008009237892 */ /* 0x000fe4000f8ef823 */
[----:B------:R-:W-:Y:S01]  /*19f0*/  ULEA UR11, UR8, UR11, 0x6 ;  /* 0x0000000b080b7291 */ /* 0x000fe2000f8e30ff */
[----:B------:R-:W-:Y:S11]  /*1a00*/  BRA.U !UP0, `(.L_x_26) ;  /* 0x0000000108c07547 */ /* 0x000ff6000b800000 */
[----:B------:R-:W-:Y:S01]  /*1a10*/  UMOV UR16, UR6 ;  /* 0x0000000600107c82 */ /* 0x000fe20008000000 */
[----:B------:R-:W-:Y:S01]  /*1a20*/  UMOV UR17, UR13 ;  /* 0x0000000d00117c82 */ /* 0x000fe20008000000 */
[----:B------:R-:W-:-:S05]  /*1a30*/  UMOV UR34, URZ ;  /* 0x000000ff00227c82 */ /* 0x000fca0008000000 */
.L_x_32:
[----:B------:R-:W-:Y:S01]  /*1a40*/  ULEA UR33, UR17, UR4, 0x3 ;  /* 0x0000000411217291 */ /* 0x000fe2000f8e18ff */
[----:B------:R-:W-:Y:S01]  /*1a50*/  @P5 MOV R3, 0xa000 ;  /* 0x0000a00000035802 */ /* 0x000fe20000000f00 */
[----:B-12-4-:R-:W-:Y:S10]  /*1a60*/  @P0 BRA `(.L_x_27) ;  /* 0x00000000000c0947 */ /* 0x016ff40003800000 */
[----:B------:R-:W-:-:S04]  /*1a70*/  SHF.L.U32 R5, R15, 0x1f, RZ ;  /* 0x0000001f0f057819 */ /* 0x000fc800000006ff */
[----:B------:R-:W2:Y:S02]  /*1a80*/  SYNCS.PHASECHK.TRANS64.TRYWAIT P0, [UR33+0x50], R5 ;  /* 0x00005005ff0075a7 */ /* 0x000ea40008001121 */
[----:B--2---:R-:W-:Y:S05]  /*1a90*/  @!P0 BRA `(.L_x_28) ;  /* 0x0000005800bc8947 */ /* 0x004fea0003800000 */
.L_x_27:
[----:B------:R2:W-:Y:S01]  /*1aa0*/  @P5 SYNCS.ARRIVE.TRANS64 RZ, [UR33], R3 ;  /* 0x00000003ffff59a7 */ /* 0x0005e20008000021 */
[----:B------:R-:W-:Y:S02]  /*1ab0*/  ULOP3.LUT UR8, UR7, 0x2, URZ, 0xfc, !UPT ;  /* 0x0000000207087892 */ /* 0x000fe4000f8efcff */
[----:B------:R-:W-:Y:S02]  /*1ac0*/  UIADD3 UR16, UPT, UPT, UR16, 0x1, URZ ;  /* 0x0000000110107890 */ /* 0x000fe4000fffe0ff */
[----:B------:R-:W-:Y:S02]  /*1ad0*/  UISETP.NE.AND UP0, UPT, UR8, 0x2, UPT ;  /* 0x000000020800788c */ /* 0x000fe4000bf05270 */
[----:B------:R-:W-:-:S07]  /*1ae0*/  UISETP.NE.AND UP2, UPT, UR16, 0x1, UPT ;  /* 0x000000011000788c */ /* 0x000fce000bf45270 */
[----:B------:R-:W-:Y:S05]  /*1af0*/  BRA.U UP0, `(.L_x_29) ;  /* 0x0000000100047547 */ /* 0x000fea000b800000 */
[----:B------:R-:W-:Y:S05]  /*1b00*/  BPT.TRAP 0x1 ;  /* 0x000000040000795c */ /* 0x000fea0000300000 */
.L_x_29:
[----:B------:R-:W-:Y:S04]  /*1b10*/  BSSY.RECONVERGENT B0, `(.L_x_30) ;  /* 0x0000003000007945 */ /* 0x000fe80003800200 */
[----:B------:R-:W-:Y:S05]  /*1b20*/  @!P4 BRA `(.L_x_31) ;  /* 0x000000000004c947 */ /* 0x000fea0003800000 */
[----:B------:R-:W-:Y:S05]  /*1b30*/  BPT.TRAP 0x1 ;  /* 0x000000040000795c */ /* 0x000fea0000300000 */
.L_x_31:
[----:B------:R-:W-:Y:S05]  /*1b40*/  BSYNC.RECONVERGENT B0 ;  /* 0x0000000000007941 */ /* 0x000fea0003800200 */
.L_x_30:
[----:B------:R-:W-:Y:S02]  /*1b50*/  UIADD3 UR13, UPT, UPT, UR17, 0x1, URZ ;  /* 0x00000001110d7890 */ /* 0x000fe4000fffe0ff */
[----:B------:R-:W-:Y:S02]  /*1b60*/  ULEA UR32, UR17, UR4, 0xe ;  /* 0x0000000411207291 */ /* 0x000fe4000f8e70ff */
[----:B------:R-:W-:Y:S02]  /*1b70*/  UISETP.NE.AND UP0, UPT, UR13, 0xa, UPT ;  /* 0x0000000a0d00788c */ /* 0x000fe4000bf05270 */
[----:B------:R-:W-:Y:S02]  /*1b80*/  UIADD3 UR28, UP1, UPT, UR24, 0x80, URZ ;  /* 0x00000080181c7890 */ /* 0x000fe4000ff3e0ff */
[----:B------:R-:W-:Y:S02]  /*1b90*/  USEL UR9, URZ, 0x1, UP0 ;  /* 0x00000001ff097887 */ /* 0x000fe40008000000 */
[----:B------:R-:W-:-:S02]  /*1ba0*/  USEL UR13, UR13, URZ, UP0 ;  /* 0x000000ff0d0d7287 */ /* 0x000fc40008000000 */
[----:B------:R-:W-:Y:S02]  /*1bb0*/  UIADD3 UR26, UP0, UPT, UR24, 0x180, URZ ;  /* 0x00000180181a7890 */ /* 0x000fe4000ff1e0ff */
[----:B------:R-:W-:Y:S01]  /*1bc0*/  ULEA UR8, UR13, UR4, 0x3 ;  /* 0x000000040d087291 */ /* 0x000fe2000f8e18ff */
[----:B------:R-:W-:Y:S01]  /*1bd0*/  LOP3.LUT R15, R15, UR9, RZ, 0x3c, !PT ;  /* 0x000000090f0f7c12 */ /* 0x000fe2000f8e3cff */
[----:B------:R-:W-:Y:S02]  /*1be0*/  ULOP3.LUT UR33, UR33, 0xfefffff8, URZ, 0xc0, !UPT ;  /* 0xfefffff821217892 */ /* 0x000fe4000f8ec0ff */
[----:B------:R-:W-:Y:S01]  /*1bf0*/  UIADD3.X UR29, UPT, UPT, URZ, UR25, URZ, UP1, !UPT ;  /* 0x00000019ff1d7290 */ /* 0x000fe20008ffe4ff */
[----:B-1----:R-:W-:Y:S01]  /*1c00*/  SHF.L.U32 R2, R15, 0x1f, RZ ;  /* 0x0000001f0f027819 */ /* 0x002fe200000006ff */
[----:B------:R-:W-:Y:S02]  /*1c10*/  UIADD3 UR32, UPT, UPT, UR32, 0x4400, URZ ;  /* 0x0000440020207890 */ /* 0x000fe4000fffe0ff */
[----:B------:R-:W-:Y:S01]  /*1c20*/  UIADD3.X UR27, UPT, UPT, URZ, UR25, URZ, UP0, !UPT ;  /* 0x00000019ff1b7290 */ /* 0x000fe200087fe4ff */
[----:B------:R4:W1:Y:S01]  /*1c30*/  SYNCS.PHASECHK.TRANS64.TRYWAIT P0, [UR8+0x50], R2 ;  /* 0x00005002ff0075a7 */ /* 0x0008620008001108 */
[----:B------:R-:W-:Y:S01]  /*1c40*/  ULEA UR8, UR17, UR4, 0xc ;  /* 0x0000000411087291 */ /* 0x000fe2000f8e60ff */
[----:B------:R-:W-:Y:S01]  /*1c50*/  UMOV UR18, 0x0 ;  /* 0x0000000000127882 */ /* 0x000fe20000000000 */
[----:B------:R-:W-:-:S02]  /*1c60*/  UMOV UR19, 0x10000000 ;  /* 0x1000000000137882 */ /* 0x000fc40000000000 */
[----:B------:R-:W-:Y:S01]  /*1c70*/  UIADD3 UR8, UPT, UPT, UR8, 0x2c400, URZ ;  /* 0x0002c40008087890 */ /* 0x000fe2000fffe0ff */
[----:B------:R2:W-:Y:S01]  /*1c80*/  UTMALDG.3D.2CTA [UR32], [UR28], desc[UR18] ;  /* 0x000012201c0075b4 */ /* 0x0005e20008211000 */
[----:B------:R-:W-:Y:S01]  /*1c90*/  UMOV UR10, UR34 ;  /* 0x00000022000a7c82 */ /* 0x000fe20008000000 */
[----:B------:R-:W-:Y:S01]  /*1ca0*/  UMOV UR12, UR36 ;  /* 0x00000024000c7c82 */ /* 0x000fe20008000000 */
[----:B------:R-:W-:Y:S01]  /*1cb0*/  UMOV UR9, UR33 ;  /* 0x0000002100097c82 */ /* 0x000fe20008000000 */
[----:B------:R-:W-:Y:S01]  /*1cc0*/  UMOV UR23, UR5 ;  /* 0x0000000500177c82 */ /* 0x000fe20008000000 */
[----:B------:R-:W-:-:S03]  /*1cd0*/  UMOV UR17, UR13 ;  /* 0x0000000d00117c82 */ /* 0x000fc60008000000 */
[----:B------:R4:W-:Y:S01]  /*1ce0*/  UTMALDG.3D.2CTA [UR8], [UR26], desc[UR18] ;  /* 0x000012081a0075b4 */ /* 0x0009e20008211000 */
[----:B--2---:R-:W-:Y:S01]  /*1cf0*/  UIADD3 UR34, UPT, UPT, UR34, 0x80, URZ ;  /* 0x0000008022227890 */ /* 0x004fe2000fffe0ff */
[----:B------:R-:W-:Y:S11]  /*1d00*/  BRA.U UP2, `(.L_x_32) ;  /* 0xfffffffd024c7547 */ /* 0x000ff6000b83ffff */
.L_x_26:
[----:B----4-:R-:W-:Y:S01]  /*1d10*/  ULEA UR8, UR13, UR4, 0x3 ;  /* 0x000000040d087291 */ /* 0x010fe2000f8e18ff */
[----:B-1----:R-:W-:Y:S01]  /*1d20*/  SHF.L.U32 R2, R15, 0x1f, RZ ;  /* 0x0000001f0f027819 */ /* 0x002fe200000006ff */
[----:B------:R-:W-:Y:S01]  /*1d30*/  @!P1 SYNCS.ARRIVE.TRANS64.A1T0 RZ, [UR4+0xb8], RZ ;  /* 0x0000b8ffffff99a7 */ /* 0x000fe20008100004 */
[----:B------:R-:W-:-:S06]  /*1d40*/  UISETP.GT.AND UP0, UPT, UR22, UR21, UPT ;  /* 0x000000151600728c */ /* 0x000fcc000bf04270 */
[----:B--2---:R1:W2:Y:S03]  /*1d50*/  SYNCS.PHASECHK.TRANS64.TRYWAIT P0, [UR8+0x50], R2 ;  /* 0x00005002ff0075a7 */ /* 0x0042a60008001108 */
[----:B------:R-:W-:Y:S05]  /*1d60*/  BRA.U !UP0, `(.L_x_33) ;  /* 0x0000000108c07547 */ /* 0x000fea000b800000 */
[----:B------:R-:W-:Y:S01]  /*1d70*/  UIADD3 UR26, UPT, UPT, UR14, UR23, URZ ;  /* 0x000000170e1a7290 */ /* 0x000fe2000fffe0ff */
[----:B------:R-:W-:-:S11]  /*1d80*/  UMOV UR27, UR13 ;  /* 0x0000000d001b7c82 */ /* 0x000fd60008000000 */
.L_x_39:
[----:B------:R-:W-:Y:S01]  /*1d90*/  ULEA UR17, UR27, UR4, 0x3 ;  /* 0x000000041b117291 */ /* 0x000fe2000f8e18ff */
[----:B--2---:R-:W-:Y:S01]  /*1da0*/  @P5 MOV R3, 0xa000 ;  /* 0x0000a00000035802 */ /* 0x004fe20000000f00 */
[----:B-12---:R-:W-:Y:S10]  /*1db0*/  @P0 BRA `(.L_x_34) ;  /* 0x00000000000c0947 */ /* 0x006ff40003800000 */
[----:B------:R-:W-:-:S04]  /*1dc0*/  SHF.L.U32 R5, R15, 0x1f, RZ ;  /* 0x0000001f0f057819 */ /* 0x000fc800000006ff */
[----:B------:R-:W2:Y:S02]  /*1dd0*/  SYNCS.PHASECHK.TRANS64.TRYWAIT P0, [UR17+0x50], R5 ;  /* 0x00005005ff0075a7 */ /* 0x000ea40008001111 */
[----:B--2---:R-:W-:Y:S05]  /*1de0*/  @!P0 BRA `(.L_x_35) ;  /* 0x0000005800008947 */ /* 0x004fea0003800000 */
.L_x_34:
[----:B------:R2:W-:Y:S01]  /*1df0*/  @P5 SYNCS.ARRIVE.TRANS64 RZ, [UR17], R3 ;  /* 0x00000003ffff59a7 */ /* 0x0005e20008000011 */
[----:B------:R-:W-:-:S04]  /*1e00*/  ULOP3.LUT UR8, UR7, 0x2, URZ, 0xfc, !UPT ;  /* 0x0000000207087892 */ /* 0x000fc8000f8efcff */
[----:B------:R-:W-:-:S09]  /*1e10*/  UISETP.NE.AND UP0, UPT, UR8, 0x2, UPT ;  /* 0x000000020800788c */ /* 0x000fd2000bf05270 */
[----:B------:R-:W-:Y:S05]  /*1e20*/  BRA.U UP0, `(.L_x_36) ;  /* 0x0000000100047547 */ /* 0x000fea000b800000 */
[----:B------:R-:W-:Y:S05]  /*1e30*/  BPT.TRAP 0x1 ;  /* 0x000000040000795c */ /* 0x000fea0000300000 */
.L_x_36:
[----:B------:R-:W-:Y:S04]  /*1e40*/  BSSY.RECONVERGENT B0, `(.L_x_37) ;  /* 0x0000003000007945 */ /* 0x000fe80003800200 */
[----:B------:R-:W-:Y:S05]  /*1e50*/  @!P4 BRA `(.L_x_38) ;  /* 0x000000000004c947 */ /* 0x000fea0003800000 */
[----:B------:R-:W-:Y:S05]  /*1e60*/  BPT.TRAP 0x1 ;  /* 0x000000040000795c */ /* 0x000fea0000300000 */
.L_x_38:
[----:B------:R-:W-:Y:S05]  /*1e70*/  BSYNC.RECONVERGENT B0 ;  /* 0x0000000000007941 */ /* 0x000fea0003800200 */
.L_x_37:
        /* <DEDUP_REMOVED lines=9> */
[----:B------:R-:W-:Y:S02]  /*1f10*/  USHF.L.U32 UR18, UR23, 0x7, URZ ;  /* 0x0000000717127899 */ /* 0x000fe400080006ff */
[----:B------:R-:W-:Y:S01]  /*1f20*/  ULOP3.LUT UR17, UR17, 0xfefffff8, URZ, 0xc0, !UPT ;  /* 0xfefffff811117892 */ /* 0x000fe2000f8ec0ff */
[----:B-1----:R-:W-:Y:S01]  /*1f30*/  SHF.L.U32 R2, R15, 0x1f, RZ ;  /* 0x0000001f0f027819 */ /* 0x002fe200000006ff */
[----:B------:R-:W-:Y:S02]  /*1f40*/  UIADD3 UR16, UPT, UPT, UR16, 0x4400, URZ ;  /* 0x0000440010107890 */ /* 0x000fe4000fffe0ff */
[----:B------:R-:W-:Y:S01]  /*1f50*/  UIADD3.X UR33, UPT, UPT, URZ, UR25, URZ, UP1, !UPT ;  /* 0x00000019ff217290 */ /* 0x000fe20008ffe4ff */
[----:B------:R4:W1:Y:S01]  /*1f60*/  SYNCS.PHASECHK.TRANS64.TRYWAIT P0, [UR8+0x50], R2 ;  /* 0x00005002ff0075a7 */ /* 0x0008620008001108 */
[----:B------:R-:W-:-:S02]  /*1f70*/  ULEA UR8, UR27, UR4, 0xc ;  /* 0x000000041b087291 */ /* 0x000fc4000f8e60ff */
[----:B------:R-:W-:Y:S02]  /*1f80*/  UIADD3.X UR31, UPT, UPT, URZ, UR25, URZ, UP0, !UPT ;  /* 0x00000019ff1f7290 */ /* 0x000fe400087fe4ff */
[----:B------:R-:W-:Y:S01]  /*1f90*/  UIADD3 UR8, UPT, UPT, UR8, 0x2c400, URZ ;  /* 0x0002c40008087890 */ /* 0x000fe2000fffe0ff */
[----:B------:R-:W-:Y:S01]  /*1fa0*/  UMOV UR28, 0x0 ;  /* 0x00000000001c7882 */ /* 0x000fe20000000000 */
[----:B------:R-:W-:Y:S01]  /*1fb0*/  UMOV UR29, 0x10000000 ;  /* 0x10000000001d7882 */ /* 0x000fe20000000000 */
[----:B------:R-:W-:Y:S01]  /*1fc0*/  UMOV UR19, UR35 ;  /* 0x0000002300137c82 */ /* 0x000fe20008000000 */
[----:B------:R-:W-:Y:S01]  /*1fd0*/  UMOV UR20, UR36 ;  /* 0x0000002400147c82 */ /* 0x000fe20008000000 */
[----:B------:R-:W-:Y:S01]  /*1fe0*/  UMOV UR12, UR36 ;  /* 0x00000024000c7c82 */ /* 0x000fe20008000000 */
[----:B------:R-:W-:Y:S01]  /*1ff0*/  UMOV UR9, UR17 ;  /* 0x0000001100097c82 */ /* 0x000fe20008000000 */
[----:B------:R-:W-:Y:S01]  /*2000*/  UMOV UR10, UR18 ;  /* 0x00000012000a7c82 */ /* 0x000fe20008000000 */
[----:B------:R4:W-:Y:S01]  /*2010*/  UTMALDG.3D.2CTA [UR16], [UR32], desc[UR28] ;  /* 0x00001c10200075b4 */ /* 0x0009e20008211000 */
[----:B------:R-:W-:Y:S01]  /*2020*/  UIADD3 UR23, UPT, UPT, UR23, 0x1, URZ ;  /* 0x0000000117177890 */ /* 0x000fe2000fffe0ff */
[----:B------:R-:W-:-:S03]  /*2030*/  UMOV UR27, UR13 ;  /* 0x0000000d001b7c82 */ /* 0x000fc60008000000 */
[----:B------:R-:W-:Y:S01]  /*2040*/  UISETP.NE.AND UP0, UPT, UR23, UR26, UPT ;  /* 0x0000001a1700728c */ /* 0x000fe2000bf05270 */
[----:B------:R4:W-:Y:S08]  /*2050*/  UTMALDG.3D.2CTA [UR8], [UR30], desc[UR28] ;  /* 0x00001c081e0075b4 */ /* 0x0009f00008211000 */
[----:B----4-:R-:W-:Y:S05]  /*2060*/  BRA.U UP0, `(.L_x_39) ;  /* 0xfffffffd00487547 */ /* 0x010fea000b83ffff */
.L_x_33:
[C---:B-1----:R-:W-:Y:S01]  /*2070*/  LEA R2, R14.reuse, UR4, 0x3 ;  /* 0x000000040e027c11 */ /* 0x042fe2000f8e18ff */
[----:B------:R-:W-:Y:S01]  /*2080*/  NOP ;  /* 0x0000000000007918 */ /* 0x000fe20000000000 */
[----:B--2---:R-:W-:Y:S02]  /*2090*/  SHF.L.U32 R3, R13, 0x1f, RZ ;  /* 0x0000001f0d037819 */ /* 0x004fe400000006ff */
[----:B------:R-:W-:Y:S02]  /*20a0*/  LEA R4, R14, UR4, 0x4 ;  /* 0x000000040e047c11 */ /* 0x000fe4000f8e20ff */
[----:B------:R-:W1:Y:S02]  /*20b0*/  SYNCS.PHASECHK.TRANS64.TRYWAIT P0, [R2+URZ+0xc0], R3 ;  /* 0x0000c003020075a7 */ /* 0x000e6400080011ff */
[----:B-1----:R-:W-:Y:S05]  /*20c0*/  @!P0 BRA `(.L_x_40) ;  /* 0x0000005400608947 */ /* 0x002fea0003800000 */
.L_x_123:
[----:B------:R-:W2:Y:S01]  /*20d0*/  LDS.128 R4, [R4+0x150] ;  /* 0x0001500004047984 */ /* 0x000ea20000000c00 */
[----:B------:R-:W-:Y:S01]  /*20e0*/  ISETP.GE.AND P0, PT, R72, 0x1, PT ;  /* 0x000000014800780c */ /* 0x000fe20003f06270 */
[----:B-1----:R-:W-:Y:S01]  /*20f0*/  VIADD R2, R2, 0xd0 ;  /* 0x000000d002027836 */ /* 0x002fe20000000000 */
[----:B------:R-:W-:Y:S01]  /*2100*/  @!PT LDS RZ, [RZ] ;  /* 0x00000000fffff984 */ /* 0x000fe20000000800 */
[----:B------:R-:W-:Y:S01]  /*2110*/  @!PT LDS RZ, [RZ] ;  /* 0x00000000fffff984 */ /* 0x000fe20000000800 */
[----:B------:R-:W-:Y:S01]  /*2120*/  @!PT LDS RZ, [RZ] ;  /* 0x00000000fffff984 */ /* 0x000fe20000000800 */
[----:B------:R-:W-:Y:S01]  /*2130*/  @!PT LDS RZ, [RZ] ;  /* 0x00000000fffff984 */ /* 0x000fe20000000800 */
[----:B------:R1:W-:Y:S06]  /*2140*/  MEMBAR.ALL.CTA ;  /* 0x0000000000007992 */ /* 0x0003ec0000008000 */
[----:B-1----:R-:W1:Y:S01]  /*2150*/  FENCE.VIEW.ASYNC.S ;  /* 0x00000000000073c6 */ /* 0x002e620000000000 */
[----:B------:R-:W-:-:S04]  /*2160*/  PRMT R2, RZ, 0x654, R2 ;  /* 0x00000654ff027816 */ /* 0x000fc80000000002 */
[----:B-1----:R1:W-:Y:S01]  /*2170*/  SYNCS.ARRIVE.TRANS64.RED.A1T0 RZ, [R2+URZ], RZ ;  /* 0x000000ff02ff79a7 */ /* 0x0023e200081004ff */
[----:B--2---:R-:W-:-:S13]  /*2180*/  LOP3.LUT P2, RZ, R6, 0x1, RZ, 0xc0, !PT ;  /* 0x0000000106ff7812 */ /* 0x004fda000784c0ff */
[----:B------:R-:W-:Y:S01]  /*2190*/  @P2 SHF.R.U32.HI R3, RZ, 0x10, R5 ;  /* 0x00000010ff032819 */ /* 0x000fe20000011605 */
[----:B------:R-:W-:Y:S01]  /*21a0*/  VOTEU.ANY UP0, P2 ;  /* 0x0000000000ff7886 */ /* 0x000fe20001000100 */
[----:B------:R-:W-:Y:S02]  /*21b0*/  @P2 MOV R11, R4 ;  /* 0x00000004000b2202 */ /* 0x000fe40000000f00 */
[----:B------:R-:W-:Y:S02]  /*21c0*/  @P2 R2UR.BROADCAST UR8, R3 ;  /* 0x00000000030822ca */ /* 0x000fe400008e0000 */
[----:B------:R-:W-:-:S11]  /*21d0*/  @P2 LOP3.LUT R8, R5, 0xffff, RZ, 0xc0, !PT ;  /* 0x0000ffff05082812 */ /* 0x000fd600078ec0ff */
[----:B------:R-:W-:Y:S01]  /*21e0*/  @UP0 UMOV UR36, UR8 ;  /* 0x0000000800240c82 */ /* 0x000fe20008000000 */
[----:B-1----:R-:W-:Y:S05]  /*21f0*/  @!P0 BRA `(.L_x_41) ;  /* 0x0000000000b88947 */ /* 0x002fea0003800000 */
[----:B------:R-:W3:Y:S01]  /*2200*/  LDC.64 R4, c[0x0][0xb18] ;  /* 0x0002c600ff047b82 */ /* 0x000ee20000000a00 */
[----:B------:R-:W-:-:S07]  /*2210*/  ISETP.NE.AND P3, PT, R72, 0x1, PT ;  /* 0x000000014800780c */ /* 0x000fce0003f65270 */
[----:B------:R-:W1:Y:S08]  /*2220*/  LDC.64 R6, c[0x0][0xb10] ;  /* 0x0002c400ff067b82 */ /* 0x000e700000000a00 */
[----:B------:R-:W2:Y:S08]  /*2230*/  LDC R18, c[0x0][0xb20] ;  /* 0x0002c800ff127b82 */ /* 0x000eb00000000800 */
[----:B------:R-:W4:Y:S01]  /*2240*/  LDC R20, c[0x0][0xb0c] ;  /* 0x0002c300ff147b82 */ /* 0x000f220000000800 */
[----:B---3--:R-:W-:Y:S01]  /*2250*/  IMAD.HI.U32 R19, R0, R5, RZ ;  /* 0x0000000500137227 */ /* 0x008fe200078e00ff */
[----:B------:R-:W-:-:S03]  /*2260*/  ISETP.NE.AND P0, PT, R4, 0x1, PT ;  /* 0x000000010400780c */ /* 0x000fc60003f05270 */
[----:B------:R-:W-:-:S03]  /*2270*/  IMAD.HI.U32 R5, R8, R5, RZ ;  /* 0x0000000508057227 */ /* 0x000fc600078e00ff */
[----:B------:R-:W3:Y:S01]  /*2280*/  LDC.64 R2, c[0x0][0xb28] ;  /* 0x0002ca00ff027b82 */ /* 0x000ee20000000a00 */
[----:B-1----:R-:W-:-:S04]  /*2290*/  IMAD.HI.U32 R22, R9, R6, RZ ;  /* 0x0000000609167227 */ /* 0x002fc800078e00ff */
[----:B------:R-:W-:Y:S01]  /*22a0*/  IMAD.HI.U32 R24, R11, R6, RZ ;  /* 0x000000060b187227 */ /* 0x000fe200078e00ff */
[----:B------:R-:W-:Y:S02]  /*22b0*/  SHF.R.U32.HI R22, RZ, R7, R22 ;  /* 0x00000007ff167219 */ /* 0x000fe40000011616 */
[-C--:B--2---:R-:W-:Y:S02]  /*22c0*/  SHF.R.U32.HI R19, RZ, R18.reuse, R19 ;  /* 0x00000012ff137219 */ /* 0x084fe40000011613 */
[----:B------:R-:W-:Y:S02]  /*22d0*/  SHF.R.U32.HI R5, RZ, R18, R5 ;  /* 0x00000012ff057219 */ /* 0x000fe40000011605 */
[----:B------:R-:W-:Y:S02]  /*22e0*/  SEL R19, R0, R19, !P0 ;  /* 0x0000001300137207 */ /* 0x000fe40004000000 */
[----:B------:R-:W-:Y:S02]  /*22f0*/  SHF.R.U32.HI R24, RZ, R7, R24 ;  /* 0x00000007ff187219 */ /* 0x000fe40000011618 */
[----:B----4-:R-:W-:-:S02]  /*2300*/  ISETP.NE.AND P1, PT, R20, 0x1, PT ;  /* 0x000000011400780c */ /* 0x010fc40003f25270 */
[----:B------:R-:W-:Y:S02]  /*2310*/  SEL R5, R8, R5, !P0 ;  /* 0x0000000508057207 */ /* 0x000fe40004000000 */
[----:B------:R-:W-:Y:S02]  /*2320*/  SEL R21, R9, R22, !P1 ;  /* 0x0000001609157207 */ /* 0x000fe40004800000 */
[----:B------:R-:W-:Y:S01]  /*2330*/  SEL R7, R11, R24, !P1 ;  /* 0x000000180b077207 */ /* 0x000fe20004800000 */
[----:B---3--:R-:W-:-:S04]  /*2340*/  IMAD.HI.U32 R22, R19, R2, RZ ;  /* 0x0000000213167227 */ /* 0x008fc800078e00ff */
[----:B------:R-:W-:Y:S01]  /*2350*/  IMAD.HI.U32 R6, R21, R2, RZ ;  /* 0x0000000215067227 */ /* 0x000fe200078e00ff */
[----:B------:R-:W-:-:S04]  /*2360*/  @P3 SHF.R.U32.HI R19, RZ, R3, R22 ;  /* 0x00000003ff133219 */ /* 0x000fc80000011616 */
[----:B------:R-:W-:Y:S01]  /*2370*/  @P3 SHF.R.U32.HI R21, RZ, R3, R6 ;  /* 0x00000003ff153219 */ /* 0x000fe20000011606 */
[----:B------:R-:W-:-:S04]  /*2380*/  IMAD R19, R72, R19, RZ ;  /* 0x0000001348137224 */ /* 0x000fc800078e02ff */
[----:B------:R-:W-:Y:S01]  /*2390*/  IMAD R6, R72, R21, RZ ;  /* 0x0000001548067224 */ /* 0x000fe200078e02ff */
[C---:B------:R-:W-:Y:S02]  /*23a0*/  ISETP.GE.AND P0, PT, R5.reuse, R19, PT ;  /* 0x000000130500720c */ /* 0x040fe40003f06270 */
[----:B------:R-:W-:Y:S02]  /*23b0*/  IADD3 R19, PT, PT, -R5, RZ, RZ ;  /* 0x000000ff05137210 */ /* 0x000fe40007ffe1ff */
[----:B------:R-:W-:Y:S01]  /*23c0*/  ISETP.GE.OR P0, PT, R7, R6, P0 ;  /* 0x000000060700720c */ /* 0x000fe20000706670 */
[----:B------:R-:W-:-:S04]  /*23d0*/  IMAD.HI.U32 R6, R5, R2, RZ ;  /* 0x0000000205067227 */ /* 0x000fc800078e00ff */
[----:B------:R-:W-:Y:S01]  /*23e0*/  IMAD R8, R4, R19, R8 ;  /* 0x0000001304087224 */ /* 0x000fe200078e0208 */
[----:B------:R-:W-:-:S04]  /*23f0*/  SHF.R.U32.HI R6, RZ, R3, R6 ;  /* 0x00000003ff067219 */ /* 0x000fc80000011606 */
[----:B------:R-:W-:-:S03]  /*2400*/  SEL R6, R5, R6, !P3 ;  /* 0x0000000605067207 */ /* 0x000fc60005800000 */
[----:B------:R-:W-:-:S04]  /*2410*/  @!P0 IMAD.HI.U32 R18, R7, R2, RZ ;  /* 0x0000000207128227 */ /* 0x000fc800078e00ff */
[----:B------:R-:W-:Y:S01]  /*2420*/  IMAD.MOV R2, RZ, RZ, -R6 ;  /* 0x000000ffff027224 */ /* 0x000fe200078e0a06 */
[----:B------:R-:W-:-:S03]  /*2430*/  @!P0 SHF.R.U32.HI R18, RZ, R3, R18 ;  /* 0x00000003ff128219 */ /* 0x000fc60000011612 */
[----:B------:R-:W-:Y:S01]  /*2440*/  IMAD R2, R72, R2, R5 ;  /* 0x0000000248027224 */ /* 0x000fe200078e0205 */
        /* <DEDUP_REMOVED lines=9> */
.L_x_41:
[----:B------:R-:W1:Y:S02]  /*24e0*/  LDCU UR8, c[0x0][0xb30] ;  /* 0x00016600ff0877ac */ /* 0x000e640008000800 */
[----:B-1----:R-:W-:-:S09]  /*24f0*/  UISETP.NE.AND UP0, UPT, UR8, 0x1, UPT ;  /* 0x000000010800788c */ /* 0x002fd2000bf05270 */
[----:B------:R-:W-:Y:S05]  /*2500*/  BRA.U UP0, `(.L_x_42) ;  /* 0x0000000100407547 */ /* 0x000fea000b800000 */
[----:B------:R-:W1:Y:S08]  /*2510*/  LDC.64 R4, c[0x0][0xb10] ;  /* 0x0002c400ff047b82 */ /* 0x000e700000000a00 */
[----:B------:R-:W2:Y:S08]  /*2520*/  LDC.64 R2, c[0x0][0xb18] ;  /* 0x0002c600ff027b82 */ /* 0x000eb00000000a00 */
[----:B------:R-:W4:Y:S08]  /*2530*/  LDC R6, c[0x0][0xb20] ;  /* 0x0002c800ff067b82 */ /* 0x000f300000000800 */
[----:B------:R-:W3:Y:S01]  /*2540*/  LDC R18, c[0x0][0xb0c] ;  /* 0x0002c300ff127b82 */ /* 0x000ee20000000800 */
[----:B-1----:R-:W-:-:S05]  /*2550*/  IMAD.HI.U32 R4, R11, R4, RZ ;  /* 0x000000040b047227 */ /* 0x002fca00078e00ff */
[----:B------:R-:W-:Y:S01]  /*2560*/  SHF.R.U32.HI R4, RZ, R5, R4 ;  /* 0x00000005ff047219 */ /* 0x000fe20000011604 */
[----:B--2---:R-:W-:Y:S01]  /*2570*/  IMAD.HI.U32 R3, R8, R3, RZ ;  /* 0x0000000308037227 */ /* 0x004fe200078e00ff */
[----:B------:R-:W-:-:S04]  /*2580*/  ISETP.NE.AND P0, PT, R2, 0x1, PT ;  /* 0x000000010200780c */ /* 0x000fc80003f05270 */
[----:B----4-:R-:W-:-:S04]  /*2590*/  SHF.R.U32.HI R3, RZ, R6, R3 ;  /* 0x00000006ff037219 */ /* 0x010fc80000011603 */
[----:B------:R-:W-:Y:S02]  /*25a0*/  SEL R3, R8, R3, !P0 ;  /* 0x0000000308037207 */ /* 0x000fe40004000000 */
[----:B---3--:R-:W-:-:S04]  /*25b0*/  ISETP.NE.AND P1, PT, R18, 0x1, PT ;  /* 0x000000011200780c */ /* 0x008fc80003f25270 */
[----:B------:R-:W-:-:S05]  /*25c0*/  SEL R4, R11, R4, !P1 ;  /* 0x000000040b047207 */ /* 0x000fca0004800000 */
[----:B------:R-:W-:Y:S02]  /*25d0*/  IMAD.IADD R5, R3, 0x1, -R4 ;  /* 0x0000000103057824 */ /* 0x000fe400078e0a04 */
[----:B------:R-:W-:Y:S02]  /*25e0*/  IMAD.IADD R3, R4, 0x1, -R3 ;  /* 0x0000000104037824 */ /* 0x000fe400078e0a03 */
[----:B------:R-:W-:Y:S02]  /*25f0*/  IMAD R11, R5, R18, R11 ;  /* 0x00000012050b7224 */ /* 0x000fe400078e020b */
[----:B------:R-:W-:-:S07]  /*2600*/  IMAD R8, R3, R2, R8 ;  /* 0x0000000203087224 */ /* 0x000fce00078e0208 */
.L_x_42:
[----:B------:R-:W-:Y:S01]  /*2610*/  VIADD R14, R14, 0x1 ;  /* 0x000000010e0e7836 */ /* 0x000fe20000000000 */
[----:B------:R-:W-:Y:S01]  /*2620*/  PLOP3.LUT P1, PT, PT, PT, PT, 0x80, 0x8 ;  /* 0x000000000008781c */ /* 0x000fe20003f2f070 */
[----:B------:R-:W-:Y:S02]  /*2630*/  IMAD.IADD R155, R11, 0x1, R154 ;  /* 0x000000010b9b7824 */ /* 0x000fe400078e029a */
[----:B------:R-:W-:Y:S01]  /*2640*/  IMAD.IADD R164, R8, 0x1, R143 ;  /* 0x0000000108a47824 */ /* 0x000fe200078e028f */
[----:B------:R-:W-:-:S04]  /*2650*/  ISETP.NE.AND P0, PT, R14, 0x2, PT ;  /* 0x000000020e00780c */ /* 0x000fc80003f05270 */
[----:B------:R-:W-:Y:S02]  /*2660*/  SEL R2, RZ, 0x1, P0 ;  /* 0x00000001ff027807 */ /* 0x000fe40000000000 */
[----:B------:R-:W-:Y:S02]  /*2670*/  SEL R14, R14, RZ, P0 ;  /* 0x000000ff0e0e7207 */ /* 0x000fe40000000000 */
[----:B------:R-:W-:Y:S01]  /*2680*/  LOP3.LUT R13, R13, R2, RZ, 0x3c, !PT ;  /* 0x000000020d0d7212 */ /* 0x000fe200078e3cff */
[----:B------:R-:W-:Y:S06]  /*2690*/  @P2 BRA `(.L_x_43) ;  /* 0xfffffff000582947 */ /* 0x000fec000383ffff */
[----:B------:R-:W-:Y:S01]  /*26a0*/  UIADD3 UR4, UPT, UPT, UR4, 0x50, URZ ;  /* 0x0000005004047890 */ /* 0x000fe2000fffe0ff */
[----:B------:R-:W-:-:S03]  /*26b0*/  SHF.L.U32 R3, R15, 0x1f, RZ ;  /* 0x0000001f0f037819 */ /* 0x000fc600000006ff */
[----:B------:R-:W-:-:S09]  /*26c0*/  ULEA UR5, UR13, UR4, 0x3 ;  /* 0x000000040d057291 */ /* 0x000fd2000f8e18ff */
[----:B------:R-:W1:Y:S02]  /*26d0*/  SYNCS.PHASECHK.TRANS64.TRYWAIT P0, [UR5], R3 ;  /* 0x00000003ff0075a7 */ /* 0x000e640008001105 */
[----:B-1----:R-:W-:Y:S05]  /*26e0*/  @!P0 BRA `(.L_x_44) ;  /* 0x0000004c00ec8947 */ /* 0x002fea0003800000 */
.L_x_125:
[----:B------:R-:W-:-:S04]  /*26f0*/  UIADD3 UR6, UPT, UPT, UR13, 0x1, URZ ;  /* 0x000000010d067890 */ /* 0x000fc8000fffe0ff */
[----:B------:R-:W-:-:S04]  /*2700*/  UISETP.NE.AND UP0, UPT, UR6, 0xa, UPT ;  /* 0x0000000a0600788c */ /* 0x000fc8000bf05270 */
[----:B------:R-:W-:Y:S02]  /*2710*/  USEL UR7, URZ, 0x1, UP0 ;  /* 0x00000001ff077887 */ /* 0x000fe40008000000 */
[----:B------:R-:W-:-:S04]  /*2720*/  USEL UR6, UR6, URZ, UP0 ;  /* 0x000000ff06067287 */ /* 0x000fc80008000000 */
[----:B------:R-:W-:Y:S01]  /*2730*/  ULEA UR5, UR6, UR4, 0x3 ;  /* 0x0000000406057291 */ /* 0x000fe2000f8e18ff */
[----:B------:R-:W-:-:S04]  /*2740*/  LOP3.LUT R2, R15, UR7, RZ, 0x3c, !PT ;  /* 0x000000070f027c12 */ /* 0x000fc8000f8e3cff */
[----:B-1----:R-:W-:-:S04]  /*2750*/  SHF.L.U32 R3, R2, 0x1f, RZ ;  /* 0x0000001f02037819 */ /* 0x002fc800000006ff */
[----:B------:R-:W1:Y:S02]  /*2760*/  SYNCS.PHASECHK.TRANS64.TRYWAIT P0, [UR5], R3 ;  /* 0x00000003ff0075a7 */ /* 0x000e640008001105 */
[----:B-1----:R-:W-:Y:S05]  /*2770*/  @!P0 BRA `(.L_x_45) ;  /* 0x0000004c00e08947 */ /* 0x002fea0003800000 */
.L_x_127:
        /* <DEDUP_REMOVED lines=9> */
.L_x_129:
        /* <DEDUP_REMOVED lines=9> */
.L_x_131:
        /* <DEDUP_REMOVED lines=9> */
.L_x_133:
        /* <DEDUP_REMOVED lines=9> */
.L_x_135:
        /* <DEDUP_REMOVED lines=9> */
.L_x_137:
        /* <DEDUP_REMOVED lines=9> */
.L_x_139:
        /* <DEDUP_REMOVED lines=9> */
.L_x_141:
[----:B------:R-:W-:-:S04]  /*2b70*/  UIADD3 UR6, UPT, UPT, UR6, 0x1, URZ ;  /* 0x0000000106067890 */ /* 0x000fc8000fffe0ff */
[----:B------:R-:W-:-:S04]  /*2b80*/  UISETP.NE.AND UP0, UPT, UR6, 0xa, UPT ;  /* 0x0000000a0600788c */ /* 0x000fc8000bf05270 */
[----:B------:R-:W-:Y:S02]  /*2b90*/  USEL UR5, URZ, 0x1, UP0 ;  /* 0x00000001ff057887 */ /* 0x000fe40008000000 */
[----:B------:R-:W-:-:S04]  /*2ba0*/  USEL UR6, UR6, URZ, UP0 ;  /* 0x000000ff06067287 */ /* 0x000fc80008000000 */
[----:B------:R-:W-:Y:S01]  /*2bb0*/  ULEA UR6, UR6, UR4, 0x3 ;  /* 0x0000000406067291 */ /* 0x000fe2000f8e18ff */
[----:B-1----:R-:W-:-:S04]  /*2bc0*/  LOP3.LUT R3, R2, UR5, RZ, 0x3c, !PT ;  /* 0x0000000502037c12 */ /* 0x002fc8000f8e3cff */
[----:B------:R-:W-:Y:S01]  /*2bd0*/  SHF.L.U32 R3, R3, 0x1f, RZ ;  /* 0x0000001f03037819 */ /* 0x000fe200000006ff */
[----:B---3--:R-:W-:-:S07]  /*2be0*/  IMAD.U32 R0, RZ, RZ, UR6 ;  /* 0x00000006ff007e24 */ /* 0x008fce000f8e00ff */
.L_x_53:
[----:B-1----:R1:W2:Y:S02]  /*2bf0*/  SYNCS.PHASECHK.TRANS64.TRYWAIT P0, [R0+URZ], R3 ;  /* 0x00000003000075a7 */ /* 0x0022a400080011ff */
[----:B--2---:R-:W-:Y:S05]  /*2c00*/  @!P0 NANOSLEEP.SYNCS 0x989680 ;  /* 0x009896800000895d */ /* 0x004fea0003900000 */
[----:B------:R-:W2:Y:S02]  /*2c10*/  @!P0 SYNCS.PHASECHK.TRANS64 P0, [R0+URZ], R3 ;  /* 0x00000003000085a7 */ /* 0x000ea400080010ff */
[----:B--2---:R-:W-:Y:S05]  /*2c20*/  @P0 EXIT ;  /* 0x000000000000094d */ /* 0x004fea0003800000 */
[----:B------:R-:W-:Y:S05]  /*2c30*/  BRA `(.L_x_53) ;  /* 0xfffffffc00ec7947 */ /* 0x000fea000383ffff */
.L_x_23:
[----:B------:R-:W-:-:S04]  /*2c40*/  UISETP.NE.AND UP1, UPT, UR37, URZ, UPT ;  /* 0x000000ff2500728c */ /* 0x000fc8000bf25270 */
[----:B------:R-:W-:-:S09]  /*2c50*/  UISETP.NE.OR UP1, UPT, UR10, 0x1, UP1 ;  /* 0x000000010a00788c */ /* 0x000fd20008f25670 */
[----:B------:R-:W-:Y:S05]  /*2c60*/  BRA.U UP1, `(.L_x_54) ;  /* 0x00000005014c7547 */ /* 0x000fea000b800000 */
[----:B------:R-:W-:Y:S01]  /*2c70*/  HFMA2 R11, -RZ, RZ, 0, 0 ;  /* 0x00000000ff0b7431 */ /* 0x000fe200000001ff */
[----:B------:R-:W-:Y:S01]  /*2c80*/  ISETP.GE.U32.AND P2, PT, R10, 0x2, PT ;  /* 0x000000020a00780c */ /* 0x000fe20003f46070 */
[----:B------:R-:W-:Y:S01]  /*2c90*/  IMAD.MOV.U32 R12, RZ, RZ, 0x1 ;  /* 0x00000001ff0c7424 */ /* 0x000fe200078e00ff */
[----:B------:R-:W-:Y:S01]  /*2ca0*/  CS2R R8, SRZ ;  /* 0x0000000000087805 */ /* 0x000fe2000001ff00 */
[----:B------:R-:W-:Y:S01]  /*2cb0*/  IMAD.MOV.U32 R3, RZ, RZ, RZ ;  /* 0x000000ffff037224 */ /* 0x000fe200078e00ff */
[----:B------:R-:W-:Y:S01]  /*2cc0*/  UMOV UR4, 0x400 ;  /* 0x0000040000047882 */ /* 0x000fe20000000000 */
[----:B------:R-:W-:Y:S01]  /*2cd0*/  UMOV UR6, URZ ;  /* 0x000000ff00067c82 */ /* 0x000fe20008000000 */
[----:B------:R-:W-:-:S12]  /*2ce0*/  ULEA UR37, UR37, UR4, 0x18 ;  /* 0x0000000425257291 */ /* 0x000fd8000f8ec0ff */
.L_x_58:
[----:B------:R-:W-:Y:S02]  /*2cf0*/  LEA R0, R3, UR37, 0x3 ;  /* 0x0000002503007c11 */ /* 0x000fe4000f8e18ff */
[----:B------:R-:W-:-:S03]  /*2d00*/  SHF.L.U32 R5, R8, 0x1f, RZ ;  /* 0x0000001f08057819 */ /* 0x000fc600000006ff */
[----:B------:R-:W-:Y:S01]  /*2d10*/  VIADD R4, R0, 0x130 ;  /* 0x0000013000047836 */ /* 0x000fe20000000000 */
[----:B------:R-:W1:Y:S02]  /*2d20*/  SYNCS.PHASECHK.TRANS64.TRYWAIT P0, [R0+URZ+0x120], R5 ;  /* 0x00012005000075a7 */ /* 0x000e6400080011ff */
[----:B-1----:R-:W-:Y:S05]  /*2d30*/  @!P0 BRA `(.L_x_55) ;  /* 0x0000004c00308947 */ /* 0x002fea0003800000 */
.L_x_142:
[----:B------:R-:W-:Y:S01]  /*2d40*/  ULEA UR5, UR6, UR37, 0x3 ;  /* 0x0000002506057291 */ /* 0x000fe2000f8e18ff */
[----:B------:R-:W-:Y:S01]  /*2d50*/  PRMT R4, RZ, 0x654, R4 ;  /* 0x00000654ff047816 */ /* 0x000fe20000000004 */
[----:B-1----:R-:W-:Y:S01]  /*2d60*/  @!P2 IMAD.MOV.U32 R5, RZ, RZ, 0x10 ;  /* 0x00000010ff05a424 */ /* 0x002fe200078e00ff */
[----:B------:R-:W-:Y:S01]  /*2d70*/  SHF.L.U32 R7, R12, 0x1f, RZ ;  /* 0x0000001f0c077819 */ /* 0x000fe200000006ff */
[----:B------:R-:W-:Y:S01]  /*2d80*/  UIADD3 UR4, UPT, UPT, UR5, 0xc0, URZ ;  /* 0x000000c005047890 */ /* 0x000fe2000fffe0ff */
[----:B------:R1:W-:Y:S05]  /*2d90*/  SYNCS.ARRIVE.TRANS64.RED.A1T0 RZ, [R4+URZ], RZ ;  /* 0x000000ff04ff79a7 */ /* 0x0003ea00081004ff */
[----:B------:R-:W-:Y:S01]  /*2da0*/  IMAD.U32 R13, RZ, RZ, UR4 ;  /* 0x00000004ff0d7e24 */ /* 0x000fe2000f8e00ff */
[----:B------:R-:W2:Y:S04]  /*2db0*/  SYNCS.PHASECHK.TRANS64.TRYWAIT P0, [UR5+0xd0], R7 ;  /* 0x0000d007ff0075a7 */ /* 0x000ea80008001105 */
[----:B------:R-:W-:Y:S01]  /*2dc0*/  PRMT R13, R10, 0x654, R13 ;  /* 0x000006540a0d7816 */ /* 0x000fe2000000000d */
[----:B-12---:R-:W-:Y:S06]  /*2dd0*/  @!P0 BRA `(.L_x_56) ;  /* 0x0000004c001c8947 */ /* 0x006fec0003800000 */
.L_x_144:
[----:B------:R-:W-:Y:S01]  /*2de0*/  ULEA UR4, UR6, UR37, 0x4 ;  /* 0x0000002506047291 */ /* 0x000fe2000f8e20ff */
[----:B------:R-:W-:Y:S01]  /*2df0*/  SEL R2, R13, R2, !P2 ;  /* 0x000000020d027207 */ /* 0x000fe20005000000 */
[----:B------:R-:W-:Y:S01]  /*2e00*/  UIADD3 UR5, UPT, UPT, UR5, 0xc0, URZ ;  /* 0x000000c005057890 */ /* 0x000fe2000fffe0ff */
[----:B-1----:R-:W-:Y:S01]  /*2e10*/  LEA R0, R11, UR37, 0x3 ;  /* 0x000000250b007c11 */ /* 0x002fe2000f8e18ff */
[----:B------:R-:W-:Y:S01]  /*2e20*/  UIADD3 UR4, UPT, UPT, UR4, 0x150, URZ ;  /* 0x0000015004047890 */ /* 0x000fe2000fffe0ff */
[----:B------:R1:W-:Y:S01]  /*2e30*/  @!P2 SYNCS.ARRIVE.TRANS64.RED RZ, [R2+URZ], R5 ;  /* 0x0000000502ffa9a7 */ /* 0x0003e200080004ff */
[----:B------:R-:W-:Y:S01]  /*2e40*/  UIADD3 UR6, UPT, UPT, UR6, 0x1, URZ ;  /* 0x0000000106067890 */ /* 0x000fe2000fffe0ff */
[----:B------:R-:W-:-:S03]  /*2e50*/  VIADD R3, R3, 0x1 ;  /* 0x0000000103037836 */ /* 0x000fc60000000000 */
[----:B------:R-:W-:Y:S02]  /*2e60*/  UISETP.NE.AND UP0, UPT, UR6, 0x2, UPT ;  /* 0x000000020600788c */ /* 0x000fe4000bf05270 */
[----:B------:R-:W-:Y:S01]  /*2e70*/  ISETP.NE.AND P0, PT, R3, 0x2, PT ;  /* 0x000000020300780c */ /* 0x000fe20003f05270 */
[----:B------:R-:W-:Y:S06]  /*2e80*/  UGETNEXTWORKID.BROADCAST [UR4], [UR5] ;  /* 0x00000000040073ca */ /* 0x000fec0008000100 */
[----:B------:R-:W-:Y:S02]  /*2e90*/  USEL UR4, URZ, 0x1, UP0 ;  /* 0x00000001ff047887 */ /* 0x000fe40008000000 */
[----:B------:R-:W-:-:S04]  /*2ea0*/  USEL UR6, UR6, URZ, UP0 ;  /* 0x000000ff06067287 */ /* 0x000fc80008000000 */
[----:B------:R-:W-:Y:S02]  /*2eb0*/  LOP3.LUT R12, R12, UR4, RZ, 0x3c, !PT ;  /* 0x000000040c0c7c12 */ /* 0x000fe4000f8e3cff */
[----:B-1----:R-:W-:-:S04]  /*2ec0*/  SHF.L.U32 R5, R9, 0x1f, RZ ;  /* 0x0000001f09057819 */ /* 0x002fc800000006ff */
[----:B------:R-:W1:Y:S02]  /*2ed0*/  SYNCS.PHASECHK.TRANS64.TRYWAIT P1, [R0+URZ+0xc0], R5 ;  /* 0x0000c005000075a7 */ /* 0x000e6400080211ff */
[----:B-1----:R-:W-:Y:S05]  /*2ee0*/  @!P1 BRA `(.L_x_57) ;  /* 0x0000004800f09947 */ /* 0x002fea0003800000 */
.L_x_145:
[----:B------:R-:W-:Y:S01]  /*2ef0*/  LEA R4, R11, UR37, 0x4 ;  /* 0x000000250b047c11 */ /* 0x000fe2000f8e20ff */
[----:B-1----:R-:W-:Y:S01]  /*2f00*/  VIADD R0, R0, 0xd0 ;  /* 0x000000d000007836 */ /* 0x002fe20000000000 */
[----:B------:R-:W-:Y:S01]  /*2f10*/  SEL R3, R3, RZ, P0 ;  /* 0x000000ff03037207 */ /* 0x000fe20000000000 */
[----:B------:R-:W-:-:S03]  /*2f20*/  VIADD R11, R11, 0x1 ;  /* 0x000000010b0b7836 */ /* 0x000fc60000000000 */
[----:B------:R-:W1:Y:S01]  /*2f30*/  LDS.128 R4, [R4+0x150] ;  /* 0x0001500004047984 */ /* 0x000e620000000c00 */
[----:B------:R-:W-:Y:S02]  /*2f40*/  PRMT R0, RZ, 0x654, R0 ;  /* 0x00000654ff007816 */ /* 0x000fe40000000000 */
[C---:B------:R-:W-:Y:S01]  /*2f50*/  ISETP.NE.AND P1, PT, R11.reuse, 0x2, PT ;  /* 0x000000020b00780c */ /* 0x040fe20003f25270 */
[----:B------:R-:W-:Y:S01]  /*2f60*/  @!PT LDS RZ, [RZ] ;  /* 0x00000000fffff984 */ /* 0x000fe20000000800 */
[----:B------:R-:W-:Y:S01]  /*2f70*/  @!PT LDS RZ, [RZ] ;  /* 0x00000000fffff984 */ /* 0x000fe20000000800 */
[----:B------:R-:W-:Y:S01]  /*2f80*/  @!PT LDS RZ, [RZ] ;  /* 0x00000000fffff984 */ /* 0x000fe20000000800 */
[----:B------:R-:W-:Y:S01]  /*2f90*/  @!PT LDS RZ, [RZ] ;  /* 0x00000000fffff984 */ /* 0x000fe20000000800 */
[----:B------:R2:W-:Y:S06]  /*2fa0*/  MEMBAR.ALL.CTA ;  /* 0x0000000000007992 */ /* 0x0005ec0000008000 */
[----:B--2---:R-:W2:Y:S01]  /*2fb0*/  FENCE.VIEW.ASYNC.S ;  /* 0x00000000000073c6 */ /* 0x004ea20000000000 */
[----:B------:R-:W-:Y:S01]  /*2fc0*/  SEL R11, R11, RZ, P1 ;  /* 0x000000ff0b0b7207 */ /* 0x000fe20000800000 */
[----:B--2---:R2:W-:Y:S01]  /*2fd0*/  SYNCS.ARRIVE.TRANS64.RED.A1T0 RZ, [R0+URZ], RZ ;  /* 0x000000ff00ff79a7 */ /* 0x0045e200081004ff */
[----:B-1----:R-:W-:-:S02]  /*2fe0*/  LOP3.LUT P3, RZ, R6, 0x1, RZ, 0xc0, !PT ;  /* 0x0000000106ff7812 */ /* 0x002fc4000786c0ff */
[----:B------:R-:W-:-:S04]  /*2ff0*/  SEL R5, RZ, 0x1, P0 ;  /* 0x00000001ff057807 */ /* 0x000fc80000000000 */
[----:B------:R-:W-:Y:S02]  /*3000*/  LOP3.LUT R8, R8, R5, RZ, 0x3c, !PT ;  /* 0x0000000508087212 */ /* 0x000fe400078e3cff */
[----:B--2---:R-:W-:-:S04]  /*3010*/  SEL R0, RZ, 0x1, P1 ;  /* 0x00000001ff007807 */ /* 0x004fc80000800000 */
[----:B------:R-:W-:Y:S01]  /*3020*/  LOP3.LUT R9, R9, R0, RZ, 0x3c, !PT ;  /* 0x0000000009097212 */ /* 0x000fe200078e3cff */
[----:B------:R-:W-:Y:S06]  /*3030*/  @P3 BRA `(.L_x_58) ;  /* 0xfffffffc002c3947 */ /* 0x000fec000383ffff */
[----:B------:R-:W-:Y:S01]  /*3040*/  ULEA UR5, UR6, UR37, 0x3 ;  /* 0x0000002506057291 */ /* 0x000fe2000f8e18ff */
[----:B------:R-:W-:-:S08]  /*3050*/  SHF.L.U32 R3, R12, 0x1f, RZ ;  /* 0x0000001f0c037819 */ /* 0x000fd000000006ff */
[----:B------:R-:W1:Y:S02]  /*3060*/  SYNCS.PHASECHK.TRANS64 P0, [UR5+0xd0], R3 ;  /* 0x0000d003ff0075a7 */ /* 0x000e640008001005 */
[----:B-1----:R-:W-:Y:S05]  /*3070*/  @P0 BRA `(.L_x_59) ;  /* 0x0000000000080947 */ /* 0x002fea0003800000 */
[----:B------:R-:W1:Y:S02]  /*3080*/  SYNCS.PHASECHK.TRANS64.TRYWAIT P0, [UR5+0xd0], R3 ;  /* 0x0000d003ff0075a7 */ /* 0x000e640008001105 */
[----:B-1----:R-:W-:Y:S05]  /*3090*/  @!P0 BRA `(.L_x_60) ;  /* 0x0000004800988947 */ /* 0x002fea0003800000 */
.L_x_59:
[----:B------:R-:W-:-:S04]  /*30a0*/  UIADD3 UR4, UPT, UPT, UR6, 0x1, URZ ;  /* 0x0000000106047890 */ /* 0x000fc8000fffe0ff */
[----:B------:R-:W-:-:S04]  /*30b0*/  UISETP.NE.AND UP0, UPT, UR4, 0x2, UPT ;  /* 0x000000020400788c */ /* 0x000fc8000bf05270 */
[----:B------:R-:W-:Y:S02]  /*30c0*/  USEL UR7, URZ, 0x1, UP0 ;  /* 0x00000001ff077887 */ /* 0x000fe40008000000 */
[----:B------:R-:W-:-:S04]  /*30d0*/  USEL UR4, UR4, URZ, UP0 ;  /* 0x000000ff04047287 */ /* 0x000fc80008000000 */
[----:B------:R-:W-:Y:S01]  /*30e0*/  ULEA UR4, UR4, UR37, 0x3 ;  /* 0x0000002504047291 */ /* 0x000fe2000f8e18ff */
[----:B-1----:R-:W-:-:S04]  /*30f0*/  LOP3.LUT R3, R12, UR7, RZ, 0x3c, !PT ;  /* 0x000000070c037c12 */ /* 0x002fc8000f8e3cff */
[----:B------:R-:W-:-:S04]  /*3100*/  SHF.L.U32 R0, R3, 0x1f, RZ ;  /* 0x0000001f03007819 */ /* 0x000fc800000006ff */
[----:B------:R-:W1:Y:S02]  /*3110*/  SYNCS.PHASECHK.TRANS64 P0, [UR4+0xd0], R0 ;  /* 0x0000d000ff0075a7 */ /* 0x000e640008001004 */
[----:B-1----:R-:W-:Y:S05]  /*3120*/  @P0 EXIT ;  /* 0x000000000000094d */ /* 0x002fea0003800000 */
[----:B------:R-:W-:Y:S02]  /*3130*/  SHF.L.U32 R3, R3, 0x1f, RZ ;  /* 0x0000001f03037819 */ /* 0x000fe400000006ff */
[----:B------:R-:W-:-:S07]  /*3140*/  MOV R0, UR4 ;  /* 0x0000000400007c02 */ /* 0x000fce0008000f00 */
.L_x_61:
[----:B-1----:R1:W2:Y:S02]  /*3150*/  SYNCS.PHASECHK.TRANS64.TRYWAIT P0, [R0+URZ+0xd0], R3 ;  /* 0x0000d003000075a7 */ /* 0x0022a400080011ff */
[----:B--2---:R-:W-:Y:S05]  /*3160*/  @!P0 NANOSLEEP.SYNCS 0x989680 ;  /* 0x009896800000895d */ /* 0x004fea0003900000 */
[----:B------:R-:W2:Y:S02]  /*3170*/  @!P0 SYNCS.PHASECHK.TRANS64 P0, [R0+URZ+0xd0], R3 ;  /* 0x0000d003000085a7 */ /* 0x000ea400080010ff */
[----:B--2---:R-:W-:Y:S05]  /*3180*/  @P0 EXIT ;  /* 0x000000000000094d */ /* 0x004fea0003800000 */
[----:B------:R-:W-:Y:S05]  /*3190*/  BRA `(.L_x_61) ;  /* 0xfffffffc00ec7947 */ /* 0x000fea000383ffff */
.L_x_54:
[----:B------:R-:W-:Y:S05]  /*31a0*/  BRA.U UP4, `(.L_x_62) ;  /* 0x0000001104d87547 */ /* 0x000fea000b800000 */
[----:B------:R-:W-:Y:S01]  /*31b0*/  UMOV UR6, 0x40 ;  /* 0x0000004000067882 */ /* 0x000fe20000000000 */
[----:B------:R-:W-:Y:S01]  /*31c0*/  NOP ;  /* 0x0000000000007918 */ /* 0x000fe20000000000 */
[----:B------:R-:W-:Y:S01]  /*31d0*/  ULEA UR6, UR37, UR6, 0x18 ;  /* 0x0000000625067291 */ /* 0x000fe2000f8ec0ff */
[----:B------:R-:W-:Y:S02]  /*31e0*/  UMOV UR7, 0x400 ;  /* 0x0000040000077882 */ /* 0x000fe40000000000 */
[----:B------:R-:W-:-:S06]  /*31f0*/  ULEA UR37, UR37, UR7, 0x18 ;  /* 0x0000000725257291 */ /* 0x000fcc000f8ec0ff */
[----:B------:R-:W1:Y:S02]  /*3200*/  LDS.U8 R2, [UR6+0x1c] ;  /* 0x00001c06ff027984 */ /* 0x000e640008000000 */
[----:B-1----:R-:W-:-:S13]  /*3210*/  ISETP.NE.AND P0, PT, R2, RZ, PT ;  /* 0x000000ff0200720c */ /* 0x002fda0003f05270 */
[----:B------:R-:W-:Y:S05]  /*3220*/  @P0 BRA `(.L_x_63) ;  /* 0x0000000400080947 */ /* 0x000fea0003800000 */
[----:B------:R-:W-:Y:S02]  /*3230*/  UISETP.NE.U32.AND UP0, UPT, UR5, 0x1, UPT ;  /* 0x000000010500788c */ /* 0x000fe4000bf05070 */
[----:B------:R-:W-:-:S07]  /*3240*/  UIADD3 UR8, UPT, UPT, UR6, 0x8, URZ ;  /* 0x0000000806087890 */ /* 0x000fce000fffe0ff */
[----:B------:R-:W-:Y:S05]  /*3250*/  BRA.U !UP0, `(.L_x_64) ;  /* 0x00000001089c7547 */ /* 0x000fea000b800000 */
[----:B------:R-:W-:Y:S01]  /*3260*/  ELECT P0, URZ, PT ;  /* 0x0000000000ff782f */ /* 0x000fe20003800000 */
[----:B------:R-:W-:-:S12]  /*3270*/  BSSY B0, `(.L_x_64) ;  /* 0x0000025000007945 */ /* 0x000fd80003800000 */
[----:B------:R-:W-:Y:S05]  /*3280*/  @!P0 BRA `(.L_x_65) ;  /* 0x00000000008c8947 */ /* 0x000fea0003800000 */
[----:B------:R-:W-:-:S05]  /*3290*/  UMOV UR7, 0x10 ;  /* 0x0000001000077882 */ /* 0x000fca0000000000 */
[----:B------:R-:W-:Y:S04]  /*32a0*/  DEPBAR.LE SB1, 0x36 ;  /* 0x00009d800000791a */ /* 0x000fe80000000000 */
[----:B------:R-:W1:Y:S02]  /*32b0*/  UTCATOMSWS.2CTA.FIND_AND_SET.ALIGN UP1, UR7, UR7 ;  /* 0x00000007000775e3 */ /* 0x000e640008220800 */
[----:B-1----:R-:W-:Y:S01]  /*32c0*/  MOV R11, UR7 ;  /* 0x00000007000b7c02 */ /* 0x002fe20008000f00 */
[----:B------:R-:W-:Y:S06]  /*32d0*/  BRA.U UP1, `(.L_x_66) ;  /* 0x0000000101187547 */ /* 0x000fec000b800000 */
.L_x_67:
[----:B------:R-:W-:Y:S05]  /*32e0*/  NANOSLEEP 0x64 ;  /* 0x000000640000795d */ /* 0x000fea0003800000 */
[----:B------:R-:W-:-:S05]  /*32f0*/  UMOV UR7, 0x10 ;  /* 0x0000001000077882 */ /* 0x000fca0000000000 */
[----:B------:R-:W-:Y:S04]  /*3300*/  DEPBAR.LE SB1, 0x36 ;  /* 0x00009d800000791a */ /* 0x000fe80000000000 */
[----:B------:R-:W1:Y:S02]  /*3310*/  UTCATOMSWS.2CTA.FIND_AND_SET.ALIGN UP1, UR7, UR7 ;  /* 0x00000007000775e3 */ /* 0x000e640008220800 */
[----:B-1----:R-:W-:Y:S01]  /*3320*/  MOV R11, UR7 ;  /* 0x00000007000b7c02 */ /* 0x002fe20008000f00 */
[----:B------:R-:W-:Y:S05]  /*3330*/  BRA.U !UP1, `(.L_x_67) ;  /* 0xfffffffd09e87547 */ /* 0x000fea000b83ffff */
.L_x_66:
[----:B------:R-:W1:Y:S01]  /*3340*/  LDS R5, [UR6+0x10] ;  /* 0x00001006ff057984 */ /* 0x000e620008000800 */
[----:B------:R-:W-:Y:S01]  /*3350*/  IMAD.U32 R3, RZ, RZ, UR37 ;  /* 0x00000025ff037e24 */ /* 0x000fe2000f8e00ff */
[----:B------:R-:W-:-:S03]  /*3360*/  MOV R2, UR4 ;  /* 0x0000000400027c02 */ /* 0x000fc60008000f00 */
[----:B------:R-:W-:Y:S01]  /*3370*/  VIADD R3, R3, 0x170 ;  /* 0x0000017003037836 */ /* 0x000fe20000000000 */
[----:B-1----:R-:W-:-:S04]  /*3380*/  SHF.L.U32 R5, R5, 0x1f, RZ ;  /* 0x0000001f05057819 */ /* 0x002fc800000006ff */
[----:B------:R-:W1:Y:S02]  /*3390*/  SYNCS.PHASECHK.TRANS64.TRYWAIT P0, [UR6+0x8], R5 ;  /* 0x00000805ff0075a7 */ /* 0x000e640008001106 */
[----:B-1----:R-:W-:Y:S05]  /*33a0*/  @P0 BRA `(.L_x_68) ;  /* 0x0000000000080947 */ /* 0x002fea0003800000 */
[----:B------:R-:W1:Y:S02]  /*33b0*/  SYNCS.PHASECHK.TRANS64.TRYWAIT P0, [UR6+0x8], R5 ;  /* 0x00000805ff0075a7 */ /* 0x000e640008001106 */
[----:B-1----:R-:W-:Y:S05]  /*33c0*/  @!P0 BRA `(.L_x_69) ;  /* 0x0000004400e48947 */ /* 0x002fea0003800000 */
.L_x_68:
[----:B-1----:R-:W-:Y:S01]  /*33d0*/  HFMA2 R4, -RZ, RZ, 0, 5.9604644775390625e-08 ;  /* 0x00000001ff047431 */ /* 0x002fe200000001ff */
[----:B------:R-:W-:Y:S01]  /*33e0*/  UPRMT UR7, UR4, 0x654, UR8 ;  /* 0x0000065404077896 */ /* 0x000fe20008000008 */
[----:B------:R-:W-:Y:S01]  /*33f0*/  IMAD.MOV.U32 R6, RZ, RZ, 0xffff ;  /* 0x0000ffffff067424 */ /* 0x000fe200078e00ff */
[----:B------:R-:W-:Y:S01]  /*3400*/  PRMT R2, R2, 0x654, R3 ;  /* 0x0000065402027816 */ /* 0x000fe20000000003 */
[----:B------:R-:W-:Y:S02]  /*3410*/  IMAD.MOV.U32 R5, RZ, RZ, 0x4 ;  /* 0x00000004ff057424 */ /* 0x000fe400078e00ff */
[----:B------:R-:W-:Y:S01]  /*3420*/  IMAD.SHL.U32 R9, R11, 0x20, RZ ;  /* 0x000000200b097824 */ /* 0x000fe200078e00ff */
[----:B------:R-:W-:Y:S02]  /*3430*/  MOV R3, UR7 ;  /* 0x0000000700037c02 */ /* 0x000fe40008000f00 */
[-C--:B------:R-:W-:Y:S01]  /*3440*/  SHF.L.U32 R7, R6, R11.reuse, RZ ;  /* 0x0000000b06077219 */ /* 0x080fe200000006ff */
[----:B------:R1:W-:Y:S01]  /*3450*/  SYNCS.ARRIVE.TRANS64.RED RZ, [UR7], R5 ;  /* 0x00000005ffff79a7 */ /* 0x0003e20008000407 */
[----:B------:R-:W-:Y:S01]  /*3460*/  SHF.L.U32 R6, R4, R11, RZ ;  /* 0x0000000b04067219 */ /* 0x000fe200000006ff */
[----:B------:R1:W-:Y:S04]  /*3470*/  STS [UR37+0x170], R9 ;  /* 0x00017009ff007988 */ /* 0x0003e80008000825 */
[----:B------:R1:W-:Y:S04]  /*3480*/  STAS [R2.64], R11 ;  /* 0x0000000b02007dbd */ /* 0x0003e8000c0008ff */
[----:B------:R1:W-:Y:S04]  /*3490*/  ATOMS.OR RZ, [UR6+0x14], R7 ;  /* 0x00001407ffff798c */ /* 0x0003e8000b000006 */
[----:B------:R1:W-:Y:S04]  /*34a0*/  ATOMS.OR RZ, [UR6+0x18], R6 ;  /* 0x00001806ffff798c */ /* 0x0003e8000b000006 */
[----:B------:R1:W-:Y:S02]  /*34b0*/  ATOMS.XOR RZ, [UR6+0x10], R4 ;  /* 0x00001004ffff798c */ /* 0x0003e4000b800006 */
.L_x_65:
[----:B------:R-:W-:Y:S05]  /*34c0*/  BSYNC B0 ;  /* 0x0000000000007941 */ /* 0x000fea0003800000 */
.L_x_64:
[----:B------:R-:W-:Y:S05]  /*34d0*/  BRA.U UP0, `(.L_x_70) ;  /* 0x00000001006c7547 */ /* 0x000fea000b800000 */
[----:B------:R-:W-:-:S03]  /*34e0*/  UMOV UR7, 0xffffffff ;  /* 0xffffffff00077882 */ /* 0x000fc60000000000 */
[----:B------:R-:W-:Y:S05]  /*34f0*/  BRA.DIV UR7, `(.L_x_71) ;  /* 0x0000004607b07947 */ /* 0x000fea000b800000 */
[----:B------:R-:W-:-:S13]  /*3500*/  ELECT P6, URZ, PT ;  /* 0x0000000000ff782f */ /* 0x000fda00038c0000 */
.L_x_149:
[----:B------:R-:W-:Y:S05]  /*3510*/  @!P6 BRA `(.L_x_70) ;  /* 0x00000000005ce947 */ /* 0x000fea0003800000 */
[----:B-1----:R-:W1:Y:S02]  /*3520*/  LDS R3, [UR6+0x10] ;  /* 0x00001006ff037984 */ /* 0x002e640008000800 */
[----:B-1----:R-:W-:-:S04]  /*3530*/  SHF.L.U32 R3, R3, 0x1f, RZ ;  /* 0x0000001f03037819 */ /* 0x002fc800000006ff */
[----:B------:R-:W1:Y:S02]  /*3540*/  SYNCS.PHASECHK.TRANS64.TRYWAIT P0, [UR6+0x8], R3 ;  /* 0x00000803ff0075a7 */ /* 0x000e640008001106 */
[----:B-1----:R-:W-:Y:S05]  /*3550*/  @P0 BRA `(.L_x_72) ;  /* 0x0000000000080947 */ /* 0x002fea0003800000 */
[----:B------:R-:W1:Y:S02]  /*3560*/  SYNCS.PHASECHK.TRANS64.TRYWAIT P0, [UR6+0x8], R3 ;  /* 0x00000803ff0075a7 */ /* 0x000e640008001106 */
[----:B-1----:R-:W-:Y:S05]  /*3570*/  @!P0 BRA `(.L_x_73) ;  /* 0x0000004400b08947 */ /* 0x002fea0003800000 */
.L_x_72:
[----:B------:R-:W2:Y:S01]  /*3580*/  LDS R5, [UR37+0x170] ;  /* 0x00017025ff057984 */ /* 0x000ea20008000800 */
[----:B-1----:R-:W-:Y:S02]  /*3590*/  HFMA2 R2, -RZ, RZ, 0, 5.9604644775390625e-08 ;  /* 0x00000001ff027431 */ /* 0x002fe400000001ff */
[----:B------:R-:W-:Y:S01]  /*35a0*/  IMAD.MOV.U32 R3, RZ, RZ, 0xffff ;  /* 0x0000ffffff037424 */ /* 0x000fe200078e00ff */
[----:B------:R-:W-:Y:S01]  /*35b0*/  UPRMT UR7, UR4, 0x654, UR8 ;  /* 0x0000065404077896 */ /* 0x000fe20008000008 */
[----:B--2---:R-:W-:-:S03]  /*35c0*/  IMAD.SHL.U32 R4, R5, 0x20, RZ ;  /* 0x0000002005047824 */ /* 0x004fc600078e00ff */
[-C--:B------:R-:W-:Y:S02]  /*35d0*/  SHF.L.U32 R3, R3, R5.reuse, RZ ;  /* 0x0000000503037219 */ /* 0x080fe400000006ff */
[----:B------:R-:W-:Y:S01]  /*35e0*/  SHF.L.U32 R5, R2, R5, RZ ;  /* 0x0000000502057219 */ /* 0x000fe200000006ff */
[----:B------:R2:W-:Y:S04]  /*35f0*/  STS [UR37+0x170], R4 ;  /* 0x00017004ff007988 */ /* 0x0005e80008000825 */
[----:B------:R2:W-:Y:S04]  /*3600*/  ATOMS.OR RZ, [UR6+0x14], R3 ;  /* 0x00001403ffff798c */ /* 0x0005e8000b000006 */
[----:B------:R2:W-:Y:S01]  /*3610*/  ATOMS.OR RZ, [UR6+0x18], R5 ;  /* 0x00001805ffff798c */ /* 0x0005e2000b000006 */
[----:B------:R-:W-:Y:S03]  /*3620*/  SYNCS.ARRIVE.TRANS64.RED.A1T0 RZ, [UR7], RZ ;  /* 0x000000ffffff79a7 */ /* 0x000fe60008100407 */
[----:B------:R2:W-:Y:S01]  /*3630*/  ATOMS.XOR RZ, [UR6+0x10], R2 ;  /* 0x00001002ffff798c */ /* 0x0005e2000b800006 */
[----:B------:R-:W-:Y:S05]  /*3640*/  BRA `(.L_x_70) ;  /* 0x0000000000107947 */ /* 0x000fea0003800000 */
.L_x_63:
[----:B------:R-:W-:-:S05]  /*3650*/  MOV R2, 0xffffffff ;  /* 0xffffffff00027802 */ /* 0x000fca0000000f00 */
[----:B------:R1:W-:Y:S02]  /*3660*/  STS [UR37+0x170], R2 ;  /* 0x00017002ff007988 */ /* 0x0003e40008000825 */
[----:B-1----:R-:W-:Y:S02]  /*3670*/  MOV R2, 0x3690 ;  /* 0x0000369000027802 */ /* 0x002fe40000000f00 */
[----:B-----5:R-:W-:Y:S05]  /*3680*/  CALL.REL.NOINC `($__internal_1_$__cuda_sm10x_tcgen05_guardrail_trap_phase_invalid_during_alloc) ;  /* 0x0000004800b87944 */ /* 0x020fea0003c00000 */
.L_x_70:
[----:B------:R-:W-:Y:S05]  /*3690*/  WARPSYNC.ALL ;  /* 0x0000000000007948 */ /* 0x000fea0003800000 */
[----:B------:R-:W3:Y:S01]  /*36a0*/  S2UR UR7, SR_CgaCtaId ;  /* 0x00000000000779c3 */ /* 0x000ee20000008800 */
[----:B------:R-:W-:Y:S01]  /*36b0*/  UMOV UR6, 0x400 ;  /* 0x0000040000067882 */ /* 0x000fe20000000000 */
[----:B------:R-:W-:-:S06]  /*36c0*/  NOP ;  /* 0x0000000000007918 */ /* 0x000fcc0000000000 */
[----:B------:R-:W-:Y:S06]  /*36d0*/  BAR.ARV 0x6, 0xa0 ;  /* 0x0182800000007b1d */ /* 0x000fec0000002000 */
[----:B------:R-:W4:Y:S01]  /*36e0*/  LDCU UR8, c[0x0][0x38c] ;  /* 0x00007180ff0877ac */ /* 0x000f220008000800 */
[----:B------:R-:W-:Y:S01]  /*36f0*/  LOP3.LUT R0, R0, 0xffff, RZ, 0xc0, !PT ;  /* 0x0000ffff00007812 */ /* 0x000fe200078ec0ff */
[----:B-1----:R-:W-:Y:S01]  /*3700*/  IMAD.MOV.U32 R9, RZ, RZ, 0x1 ;  /* 0x00000001ff097424 */ /* 0x002fe200078e00ff */
[----:B------:R-:W-:Y:S01]  /*3710*/  LOP3.LUT R8, R8, 0xffff, RZ, 0xc0, !PT ;  /* 0x0000ffff08087812 */ /* 0x000fe200078ec0ff */
[----:B------:R-:W-:Y:S01]  /*3720*/  UMOV UR19, URZ ;  /* 0x000000ff00137c82 */ /* 0x000fe20008000000 */
[----:B------:R-:W-:Y:S01]  /*3730*/  R2UR UR11, R0 ;  /* 0x00000000000b72ca */ /* 0x000fe200000e0000 */
[----:B------:R-:W-:Y:S01]  /*3740*/  UMOV UR18, URZ ;  /* 0x000000ff00127c82 */ /* 0x000fe20008000000 */
[----:B------:R-:W-:Y:S01]  /*3750*/  R2UR UR12, R8 ;  /* 0x00000000080c72ca */ /* 0x000fe200000e0000 */
[----:B------:R-:W-:Y:S01]  /*3760*/  IMAD.MOV.U32 R8, RZ, RZ, RZ ;  /* 0x000000ffff087224 */ /* 0x000fe200078e00ff */
[----:B------:R-:W-:Y:S01]  /*3770*/  UMOV UR17, URZ ;  /* 0x000000ff00117c82 */ /* 0x000fe20008000000 */
[----:B---3--:R-:W-:-:S02]  /*3780*/  ULEA UR7, UR7, UR6, 0x18 ;  /* 0x0000000607077291 */ /* 0x008fc4000f8ec0ff */
[----:B------:R-:W-:Y:S02]  /*3790*/  UISETP.NE.AND UP2, UPT, UR5, URZ, UPT ;  /* 0x000000ff0500728c */ /* 0x000fe4000bf45270 */
[----:B------:R-:W-:Y:S02]  /*37a0*/  UIADD3 UR13, UPT, UPT, UR7, 0x4400, URZ ;  /* 0x00004400070d7890 */ /* 0x000fe4000fffe0ff */
[----:B------:R-:W-:Y:S02]  /*37b0*/  UIADD3 UR14, UPT, UPT, UR7, 0x2c400, URZ ;  /* 0x0002c400070e7890 */ /* 0x000fe4000fffe0ff */
[----:B----4-:R-:W-:Y:S01]  /*37c0*/  UIADD3 UR8, UPT, UPT, UR8, 0x7f, URZ ;  /* 0x0000007f08087890 */ /* 0x010fe2000fffe0ff */
[----:B--2---:R-:W1:Y:S01]  /*37d0*/  LDS R2, [UR7+0x170] ;  /* 0x00017007ff027984 */ /* 0x004e620008000800 */
[----:B------:R-:W-:Y:S02]  /*37e0*/  USHF.R.U32.HI UR13, URZ, 0x4, UR13 ;  /* 0x00000004ff0d7899 */ /* 0x000fe4000801160d */
[----:B------:R-:W-:-:S02]  /*37f0*/  USHF.R.S32.HI UR6, URZ, 0x1f, UR8 ;  /* 0x0000001fff067899 */ /* 0x000fc40008011408 */
[----:B------:R-:W-:Y:S02]  /*3800*/  USHF.R.U32.HI UR14, URZ, 0x4, UR14 ;  /* 0x00000004ff0e7899 */ /* 0x000fe4000801160e */
[----:B------:R-:W-:Y:S02]  /*3810*/  ULEA.HI UR6, UR6, UR8, URZ, 0x7 ;  /* 0x0000000806067291 */ /* 0x000fe4000f8f38ff */
[----:B------:R-:W-:Y:S02]  /*3820*/  ULOP3.LUT UR13, UR13, 0x3fff, URZ, 0xc0, !UPT ;  /* 0x00003fff0d0d7892 */ /* 0x000fe4000f8ec0ff */
[----:B------:R-:W-:Y:S02]  /*3830*/  USHF.R.S32.HI UR6, URZ, 0x7, UR6 ;  /* 0x00000007ff067899 */ /* 0x000fe40008011406 */
[----:B------:R-:W-:Y:S02]  /*3840*/  ULOP3.LUT UR14, UR14, 0x3fff, URZ, 0xc0, !UPT ;  /* 0x00003fff0e0e7892 */ /* 0x000fe4000f8ec0ff */
[----:B------:R-:W-:Y:S01]  /*3850*/  UISETP.LT.AND UP0, UPT, UR6, 0x1, UPT ;  /* 0x000000010600788c */ /* 0x000fe2000bf01270 */
[----:B------:R-:W-:Y:S01]  /*3860*/  UMOV UR28, 0x0 ;  /* 0x00000000001c7882 */ /* 0x000fe20000000000 */
[----:B------:R-:W-:Y:S01]  /*3870*/  UMOV UR29, 0x10100490 ;  /* 0x10100490001d7882 */ /* 0x000fe20000000000 */
[----:B------:R-:W-:-:S02]  /*3880*/  ULOP3.LUT UR13, UR13, 0x10000, URZ, 0xfc, !UPT ;  /* 0x000100000d0d7892 */ /* 0x000fc4000f8efcff */
[----:B------:R-:W-:Y:S02]  /*3890*/  ULOP3.LUT UR14, UR14, 0x10000, URZ, 0xfc, !UPT ;  /* 0x000100000e0e7892 */ /* 0x000fe4000f8efcff */
[----:B------:R-:W-:Y:S01]  /*38a0*/  USEL UR20, UR6, 0x1, !UP0 ;  /* 0x0000000106147887 */ /* 0x000fe2000c000000 */
[----:B------:R-:W-:Y:S01]  /*38b0*/  UMOV UR26, 0x0 ;  /* 0x00000000001a7882 */ /* 0x000fe20000000000 */
[----:B------:R-:W-:Y:S01]  /*38c0*/  UMOV UR27, 0x10100490 ;  /* 0x10100490001b7882 */ /* 0x000fe20000000000 */
[----:B------:R-:W-:Y:S01]  /*38d0*/  UMOV UR24, 0x0 ;  /* 0x0000000000187882 */ /* 0x000fe20000000000 */
[----:B------:R-:W-:Y:S01]  /*38e0*/  UMOV UR25, 0x10100490 ;  /* 0x1010049000197882 */ /* 0x000fe20000000000 */
[----:B------:R-:W-:Y:S01]  /*38f0*/  UMOV UR22, 0x0 ;  /* 0x0000000000167882 */ /* 0x000fe20000000000 */
[----:B------:R-:W-:Y:S01]  /*3900*/  UMOV UR23, 0x10100490 ;  /* 0x1010049000177882 */ /* 0x000fe20000000000 */
[----:B-1----:R-:W-:Y:S02]  /*3910*/  R2UR UR21, R2 ;  /* 0x00000000021572ca */ /* 0x002fe400000e0000 */
[----:B------:R-:W-:-:S13]  /*3920*/  CS2R R2, SRZ ;  /* 0x0000000000027805 */ /* 0x000fda000001ff00 */
.L_x_81:
[C---:B------:R-:W-:Y:S02]  /*3930*/  LEA R0, R8.reuse, UR7, 0x3 ;  /* 0x0000000708007c11 */ /* 0x040fe4000f8e18ff */
[----:B------:R-:W-:Y:S02]  /*3940*/  SHF.L.U32 R5, R3, 0x1f, RZ ;  /* 0x0000001f03057819 */ /* 0x000fe400000006ff */
[----:B------:R-:W-:Y:S02]  /*3950*/  LEA R4, R8, UR7, 0x4 ;  /* 0x0000000708047c11 */ /* 0x000fe4000f8e20ff */
[----:B------:R-:W1:Y:S02]  /*3960*/  SYNCS.PHASECHK.TRANS64.TRYWAIT P0, [R0+URZ+0xc0], R5 ;  /* 0x0000c005000075a7 */ /* 0x000e6400080011ff */
[----:B-1-34-:R-:W-:Y:S05]  /*3970*/  @!P0 BRA `(.L_x_74) ;  /* 0x0000004000c88947 */ /* 0x01afea0003800000 */
.L_x_150:
[----:B-1----:R-:W1:Y:S01]  /*3980*/  LDS.128 R4, [R4+0x150] ;  /* 0x0001500004047984 */ /* 0x002e620000000c00 */
[----:B------:R-:W-:Y:S02]  /*3990*/  VIADD R0, R0, 0xd0 ;  /* 0x000000d000007836 */ /* 0x000fe40000000000 */
[----:B------:R-:W-:Y:S01]  /*39a0*/  VIADD R8, R8, 0x1 ;  /* 0x0000000108087836 */ /* 0x000fe20000000000 */
[----:B------:R-:W-:Y:S01]  /*39b0*/  @!PT LDS RZ, [RZ] ;  /* 0x00000000fffff984 */ /* 0x000fe20000000800 */
[----:B------:R-:W-:Y:S01]  /*39c0*/  @!PT LDS RZ, [RZ] ;  /* 0x00000000fffff984 */ /* 0x000fe20000000800 */
[----:B------:R-:W-:Y:S01]  /*39d0*/  @!PT LDS RZ, [RZ] ;  /* 0x00000000fffff984 */ /* 0x000fe20000000800 */
[----:B------:R-:W-:Y:S01]  /*39e0*/  @!PT LDS RZ, [RZ] ;  /* 0x00000000fffff984 */ /* 0x000fe20000000800 */
[----:B------:R2:W-:Y:S06]  /*39f0*/  MEMBAR.ALL.CTA ;  /* 0x0000000000007992 */ /* 0x0005ec0000008000 */
[----:B--2---:R-:W2:Y:S01]  /*3a00*/  FENCE.VIEW.ASYNC.S ;  /* 0x00000000000073c6 */ /* 0x004ea20000000000 */
[----:B------:R-:W-:-:S04]  /*3a10*/  PRMT R0, RZ, 0x654, R0 ;  /* 0x00000654ff007816 */ /* 0x000fc80000000000 */
[----:B--2---:R2:W-:Y:S01]  /*3a20*/  SYNCS.ARRIVE.TRANS64.RED.A1T0 RZ, [R0+URZ], RZ ;  /* 0x000000ff00ff79a7 */ /* 0x0045e200081004ff */
[----:B-1----:R-:W-:Y:S01]  /*3a30*/  LOP3.LUT P1, RZ, R6, 0x1, RZ, 0xc0, !PT ;  /* 0x0000000106ff7812 */ /* 0x002fe2000782c0ff */
[----:B--2---:R-:W-:-:S12]  /*3a40*/  BRA.U UP2, `(.L_x_75) ;  /* 0x0000000502087547 */ /* 0x004fd8000b800000 */
[----:B------:R-:W1:Y:S01]  /*3a50*/  LDCU UR8, c[0x0][0x38c] ;  /* 0x00007180ff0877ac */ /* 0x000e620008000800 */
[----:B------:R-:W-:Y:S02]  /*3a60*/  PLOP3.LUT P2, PT, PT, PT, PT, 0x80, 0x8 ;  /* 0x000000000008781c */ /* 0x000fe40003f4f070 */
[----:B------:R-:W-:Y:S01]  /*3a70*/  SHF.L.U32 R5, R9, 0x1f, RZ ;  /* 0x0000001f09057819 */ /* 0x000fe200000006ff */
[----:B------:R-:W-:Y:S02]  /*3a80*/  ULEA UR9, UR19, UR7, 0x3 ;  /* 0x0000000713097291 */ /* 0x000fe4000f8e18ff */
[----:B------:R-:W-:Y:S02]  /*3a90*/  ULEA UR10, UR19, UR21, 0x6 ;  /* 0x00000015130a7291 */ /* 0x000fe4000f8e30ff */
[----:B-1----:R-:W-:-:S06]  /*3aa0*/  UISETP.GE.AND UP0, UPT, UR8, 0x1, UPT ;  /* 0x000000010800788c */ /* 0x002fcc000bf06270 */
[----:B------:R-:W-:-:S05]  /*3ab0*/  PLOP3.LUT P0, PT, PT, PT, UP0, 0x80, 0x8 ;  /* 0x000000000008781c */ /* 0x000fca0003f0f008 */
[----:B------:R-:W-:-:S08]  /*3ac0*/  @UP0 ULEA UR8, UR18, UR7, 0x3 ;  /* 0x0000000712080291 */ /* 0x000fd0000f8e18ff */
[----:B------:R-:W-:-:S04]  /*3ad0*/  @P0 SHF.L.U32 R0, R2, 0x1f, RZ ;  /* 0x0000001f02000819 */ /* 0x000fc800000006ff */
[----:B------:R1:W2:Y:S01]  /*3ae0*/  @P0 SYNCS.PHASECHK.TRANS64.TRYWAIT P2, [UR8], R0 ;  /* 0x00000000ff0005a7 */ /* 0x0002a20008041108 */
[----:B------:R-:W3:Y:S02]  /*3af0*/  SYNCS.PHASECHK.TRANS64.TRYWAIT P0, [UR9+0x100], R5 ;  /* 0x00010005ff0075a7 */ /* 0x000ee40008001109 */
[----:B-123--:R-:W-:Y:S05]  /*3b00*/  @!P0 BRA `(.L_x_76) ;  /* 0x0000004000788947 */ /* 0x00efea0003800000 */
.L_x_152:
[----:B------:R-:W-:Y:S01]  /*3b10*/  UMOV UR16, UR17 ;  /* 0x0000001100107c82 */ /* 0x000fe20008000000 */
[----:B------:R-:W-:Y:S05]  /*3b20*/  BRA.U !UP0, `(.L_x_77) ;  /* 0x0000000108c07547 */ /* 0x000fea000b800000 */
[----:B------:R-:W-:Y:S02]  /*3b30*/  UIADD3 UR16, UPT, UPT, UR20, UR17, URZ ;  /* 0x0000001114107290 */ /* 0x000fe4000fffe0ff */
[----:B------:R-:W-:Y:S01]  /*3b40*/  UPLOP3.LUT UP3, UPT, UPT, UPT, UPT, 0x40, 0x4 ;  /* 0x000000000004789c */ /* 0x000fe20003f6e870 */
[----:B------:R-:W-:Y:S01]  /*3b50*/  UMOV UR15, UR6 ;  /* 0x00000006000f7c82 */ /* 0x000fe20008000000 */
[----:B------:R-:W-:-:S09]  /*3b60*/  UMOV UR46, UR18 ;  /* 0x00000012002e7c82 */ /* 0x000fd20008000000 */
.L_x_80:
[----:B--2---:R-:W-:Y:S01]  /*3b70*/  ULEA UR8, UR46, UR7, 0x3 ;  /* 0x000000072e087291 */ /* 0x004fe2000f8e18ff */
[----:B---3--:R-:W-:Y:S11]  /*3b80*/  @P2 BRA `(.L_x_78) ;  /* 0x00000000000c2947 */ /* 0x008ff60003800000 */
[----:B-1----:R-:W-:Y:S04]  /*3b90*/  SHF.L.U32 R5, R2, 0x1f, RZ ;  /* 0x0000001f02057819 */ /* 0x002fe800000006ff */
[----:B------:R-:W1:Y:S02]  /*3ba0*/  SYNCS.PHASECHK.TRANS64.TRYWAIT P0, [UR8], R5 ;  /* 0x00000005ff0075a7 */ /* 0x000e640008001108 */
[----:B-1----:R-:W-:Y:S05]  /*3bb0*/  @!P0 BRA `(.L_x_79) ;  /* 0x0000004000648947 */ /* 0x002fea0003800000 */
.L_x_78:
[----:B------:R-:W-:Y:S01]  /*3bc0*/  UISETP.NE.AND UP0, UPT, UR15, 0x1, UPT ;  /* 0x000000010f00788c */ /* 0x000fe2000bf05270 */
[----:B------:R-:W-:Y:S01]  /*3bd0*/  PLOP3.LUT P2, PT, PT, PT, PT, 0x80, 0x8 ;  /* 0x000000000008781c */ /* 0x000fe20003f4f070 */
[----:B------:R-:W-:Y:S02]  /*3be0*/  UIADD3 UR18, UPT, UPT, UR46, 0x1, URZ ;  /* 0x000000012e127890 */ /* 0x000fe4000fffe0ff */
[----:B------:R-:W-:Y:S02]  /*3bf0*/  ULEA UR32, UR46, UR14, 0x8 ;  /* 0x0000000e2e207291 */ /* 0x000fe4000f8e40ff */
[----:B------:R-:W-:Y:S01]  /*3c00*/  UISETP.NE.AND UP1, UPT, UR18, 0xa, UPT ;  /* 0x0000000a1200788c */ /* 0x000fe2000bf25270 */
[----:B------:R-:W-:Y:S01]  /*3c10*/  PLOP3.LUT P0, PT, PT, PT, UP0, 0x80, 0x8 ;  /* 0x000000000008781c */ /* 0x000fe20003f0f008 */
[----:B------:R-:W-:Y:S02]  /*3c20*/  UIADD3 UR44, UPT, UPT, UR32, 0x2, URZ ;  /* 0x00000002202c7890 */ /* 0x000fe4000fffe0ff */
[----:B------:R-:W-:Y:S02]  /*3c30*/  USEL UR31, URZ, 0x1, UP1 ;  /* 0x00000001ff1f7887 */ /* 0x000fe40008800000 */
[----:B------:R-:W-:Y:S02]  /*3c40*/  USEL UR18, UR18, URZ, UP1 ;  /* 0x000000ff12127287 */ /* 0x000fe40008800000 */
[----:B------:R-:W-:Y:S02]  /*3c50*/  UIADD3 UR40, UPT, UPT, UR32, 0x4, URZ ;  /* 0x0000000420287890 */ /* 0x000fe4000fffe0ff */
[----:B------:R-:W-:Y:S01]  /*3c60*/  @UP0 ULEA UR30, UR18, UR7, 0x3 ;  /* 0x00000007121e0291 */ /* 0x000fe2000f8e18ff */
[----:B------:R-:W-:Y:S01]  /*3c70*/  LOP3.LUT R2, R2, UR31, RZ, 0x3c, !PT ;  /* 0x0000001f02027c12 */ /* 0x000fe2000f8e3cff */
[----:B------:R-:W-:Y:S02]  /*3c80*/  UIADD3 UR36, UPT, UPT, UR32, 0x6, URZ ;  /* 0x0000000620247890 */ /* 0x000fe4000fffe0ff */
[----:B------:R-:W-:Y:S01]  /*3c90*/  UIADD3 UR8, UPT, UPT, UR8, 0x50, URZ ;  /* 0x0000005008087890 */ /* 0x000fe2000fffe0ff */
[----:B-1----:R-:W-:Y:S01]  /*3ca0*/  @P0 SHF.L.U32 R0, R2, 0x1f, RZ ;  /* 0x0000001f02000819 */ /* 0x002fe200000006ff */
[----:B------:R-:W-:Y:S02]  /*3cb0*/  UIADD3 UR17, UPT, UPT, UR17, 0x1, URZ ;  /* 0x0000000111117890 */ /* 0x000fe4000fffe0ff */
[----:B------:R-:W-:Y:S01]  /*3cc0*/  UIADD3 UR15, UPT, UPT, UR15, -0x1, URZ ;  /* 0xffffffff0f0f7890 */ /* 0x000fe2000fffe0ff */
[----:B------:R2:W3:Y:S01]  /*3cd0*/  @P0 SYNCS.PHASECHK.TRANS64.TRYWAIT P2, [UR30], R0 ;  /* 0x00000000ff0005a7 */ /* 0x0004e2000804111e */
[----:B------:R-:W-:Y:S02]  /*3ce0*/  ULEA UR30, UR46, UR13, 0xa ;  /* 0x0000000d2e1e7291 */ /* 0x000fe4000f8e50ff */
[----:B------:R-:W-:Y:S02]  /*3cf0*/  UISETP.NE.AND UP0, UPT, UR17, UR16, UPT ;  /* 0x000000101100728c */ /* 0x000fe4000bf05270 */
[----:B------:R-:W-:Y:S02]  /*3d00*/  UIADD3 UR42, UPT, UPT, UR30, 0x2, URZ ;  /* 0x000000021e2a7890 */ /* 0x000fe4000fffe0ff */
[----:B------:R-:W-:Y:S02]  /*3d10*/  UIADD3 UR38, UPT, UPT, UR30, 0x4, URZ ;  /* 0x000000041e267890 */ /* 0x000fe4000fffe0ff */
[----:B------:R-:W-:Y:S01]  /*3d20*/  UIADD3 UR34, UPT, UPT, UR30, 0x6, URZ ;  /* 0x000000061e227890 */ /* 0x000fe2000fffe0ff */
[----:B------:R-:W-:Y:S01]  /*3d30*/  UMOV UR33, 0x40004040 ;  /* 0x4000404000217882 */ /* 0x000fe20000000000 */
[----:B------:R-:W-:Y:S01]  /*3d40*/  UMOV UR31, 0x40004040 ;  /* 0x40004040001f7882 */ /* 0x000fe20000000000 */
[----:B------:R-:W-:Y:S01]  /*3d50*/  UMOV UR45, 0x40004040 ;  /* 0x40004040002d7882 */ /* 0x000fe20000000000 */
[----:B------:R2:W-:Y:S01]  /*3d60*/  UTCQMMA.2CTA gdesc[UR30], gdesc[UR32], tmem[UR10], tmem[UR28], idesc[UR29], UP3 ;  /* 0x00ff1c201e0075ea */ /* 0x0005e20009a0030a */
[----:B------:R-:W-:Y:S01]  /*3d70*/  UPLOP3.LUT UP3, UPT, UPT, UPT, UPT, 0x80, 0x8 ;  /* 0x000000000008789c */ /* 0x000fe20003f6f070 */
[----:B------:R-:W-:Y:S01]  /*3d80*/  UMOV UR43, 0x40004040 ;  /* 0x40004040002b7882 */ /* 0x000fe20000000000 */
[----:B------:R-:W-:Y:S01]  /*3d90*/  UMOV UR41, 0x40004040 ;  /* 0x4000404000297882 */ /* 0x000fe20000000000 */
[----:B------:R2:W-:Y:S01]  /*3da0*/  UTCQMMA.2CTA gdesc[UR42], gdesc[UR44], tmem[UR10], tmem[UR26], idesc[UR27], UPT ;  /* 0x00ff1a2c2a0075ea */ /* 0x0005e2000ba0030a */
[----:B------:R-:W-:Y:S01]  /*3db0*/  UMOV UR39, 0x40004040 ;  /* 0x4000404000277882 */ /* 0x000fe20000000000 */
[----:B------:R-:W-:Y:S01]  /*3dc0*/  UMOV UR37, 0x40004040 ;  /* 0x4000404000257882 */ /* 0x000fe20000000000 */
[----:B------:R-:W-:Y:S01]  /*3dd0*/  UMOV UR35, 0x40004040 ;  /* 0x4000404000237882 */ /* 0x000fe20000000000 */
[----:B------:R2:W-:Y:S01]  /*3de0*/  UTCQMMA.2CTA gdesc[UR38], gdesc[UR40], tmem[UR10], tmem[UR24], idesc[UR25], UPT ;  /* 0x00ff1828260075ea */ /* 0x0005e2000ba0030a */
[----:B------:R2:W-:Y:S01]  /*3df0*/  UTCQMMA.2CTA gdesc[UR34], gdesc[UR36], tmem[UR10], tmem[UR22], idesc[UR23], UPT ;  /* 0x00ff1624220075ea */ /* 0x0005e2000ba0030a */
[----:B------:R2:W-:Y:S01]  /*3e00*/  UTCBAR.2CTA.MULTICAST [UR8], URZ, UR12 ;  /* 0x000000ff080073e9 */ /* 0x0005e2000820080c */
[----:B------:R-:W-:Y:S01]  /*3e10*/  UMOV UR46, UR18 ;  /* 0x00000012002e7c82 */ /* 0x000fe20008000000 */
[----:B------:R-:W-:Y:S05]  /*3e20*/  BRA.U UP0, `(.L_x_80) ;  /* 0xfffffffd00507547 */ /* 0x000fea000b83ffff */
.L_x_77:
[----:B------:R-:W-:Y:S01]  /*3e30*/  UIADD3 UR9, UPT, UPT, UR9, 0xe0, URZ ;  /* 0x000000e009097890 */ /* 0x000fe2000fffe0ff */
[----:B------:R-:W-:-:S08]  /*3e40*/  UMOV UR17, UR16 ;  /* 0x0000001000117c82 */ /* 0x000fd00008000000 */
[----:B------:R4:W-:Y:S01]  /*3e50*/  UTCBAR.2CTA.MULTICAST [UR9], URZ, UR11 ;  /* 0x000000ff090073e9 */ /* 0x0009e2000820080b */
[----:B------:R-:W-:Y:S02]  /*3e60*/  NOP ;  /* 0x0000000000007918 */ /* 0x000fe40000000000 */
.L_x_75:
[----:B------:R-:W-:Y:S01]  /*3e70*/  UIADD3 UR19, UPT, UPT, UR19, 0x1, URZ ;  /* 0x0000000113137890 */ /* 0x000fe2000fffe0ff */
[----:B------:R-:W-:-:S03]  /*3e80*/  ISETP.NE.AND P0, PT, R8, 0x2, PT ;  /* 0x000000020800780c */ /* 0x000fc60003f05270 */
[----:B------:R-:W-:Y:S01]  /*3e90*/  UISETP.NE.AND UP0, UPT, UR19, 0x4, UPT ;  /* 0x000000041300788c */ /* 0x000fe2000bf05270 */
[----:B-12---:R-:W-:Y:S02]  /*3ea0*/  SEL R0, RZ, 0x1, P0 ;  /* 0x00000001ff007807 */ /* 0x006fe40000000000 */
[----:B------:R-:W-:Y:S01]  /*3eb0*/  SEL R8, R8, RZ, P0 ;  /* 0x000000ff08087207 */ /* 0x000fe20000000000 */
[----:B------:R-:W-:Y:S01]  /*3ec0*/  USEL UR8, URZ, 0x1, UP0 ;  /* 0x00000001ff087887 */ /* 0x000fe20008000000 */
[----:B------:R-:W-:Y:S01]  /*3ed0*/  LOP3.LUT R3, R3, R0, RZ, 0x3c, !PT ;  /* 0x0000000003037212 */ /* 0x000fe200078e3cff */
[----:B------:R-:W-:-:S04]  /*3ee0*/  USEL UR19, UR19, URZ, UP0 ;  /* 0x000000ff13137287 */ /* 0x000fc80008000000 */
[----:B------:R-:W-:Y:S01]  /*3ef0*/  LOP3.LUT R9, R9, UR8, RZ, 0x3c, !PT ;  /* 0x0000000809097c12 */ /* 0x000fe2000f8e3cff */
[----:B------:R-:W-:Y:S07]  /*3f00*/  @P1 BRA `(.L_x_81) ;  /* 0xfffffff800881947 */ /* 0x000fee000383ffff */
[----:B------:R-:W1:Y:S01]  /*3f10*/  S2UR UR6, SR_CgaCtaId ;  /* 0x00000000000679c3 */ /* 0x000e620000008800 */
[----:B------:R-:W-:Y:S01]  /*3f20*/  ELECT P0, URZ, PT ;  /* 0x0000000000ff782f */ /* 0x000fe20003800000 */
[----:B------:R-:W-:Y:S01]  /*3f30*/  HFMA2 R0, -RZ, RZ, 0, 5.9604644775390625e-08 ;  /* 0x00000001ff007431 */ /* 0x000fe200000001ff */
[----:B------:R-:W-:-:S05]  /*3f40*/  UMOV UR8, 0x40 ;  /* 0x0000004000087882 */ /* 0x000fca0000000000 */
[----:B------:R-:W-:Y:S01]  /*3f50*/  UVIRTCOUNT.DEALLOC.SMPOOL 0x80 ;  /* 0x000000800000784c */ /* 0x000fe20000000000 */
[----:B------:R-:W-:Y:S02]  /*3f60*/  UISETP.NE.AND UP0, UPT, UR5, URZ, UPT ;  /* 0x000000ff0500728c */ /* 0x000fe4000bf05270 */
[----:B-1----:R-:W-:-:S09]  /*3f70*/  ULEA UR6, UR6, UR8, 0x18 ;  /* 0x0000000806067291 */ /* 0x002fd2000f8ec0ff */
[----:B------:R1:W-:Y:S01]  /*3f80*/  @P0 STS.U8 [UR6+0x1c], R0 ;  /* 0x00001c00ff000988 */ /* 0x0003e20008000006 */
[----:B------:R-:W-:Y:S05]  /*3f90*/  BRA.U UP0, `(.L_x_82) ;  /* 0x0000000100a07547 */ /* 0x000fea000b800000 */
[----:B------:R-:W-:Y:S01]  /*3fa0*/  UIADD3 UR5, UPT, UPT, UR7, 0x100, URZ ;  /* 0x0000010007057890 */ /* 0x000fe2000fffe0ff */
[----:B------:R-:W-:-:S03]  /*3fb0*/  SHF.L.U32 R3, R9, 0x1f, RZ ;  /* 0x0000001f09037819 */ /* 0x000fc600000006ff */
[----:B------:R-:W-:-:S09]  /*3fc0*/  ULEA UR8, UR19, UR5, 0x3 ;  /* 0x0000000513087291 */ /* 0x000fd2000f8e18ff */
[----:B------:R-:W2:Y:S02]  /*3fd0*/  SYNCS.PHASECHK.TRANS64.TRYWAIT P0, [UR8], R3 ;  /* 0x00000003ff0075a7 */ /* 0x000ea40008001108 */
[----:B--2---:R-:W-:Y:S05]  /*3fe0*/  @!P0 BRA `(.L_x_83) ;  /* 0x0000003c00708947 */ /* 0x004fea0003800000 */
.L_x_155:
[----:B----4-:R-:W-:-:S04]  /*3ff0*/  UIADD3 UR9, UPT, UPT, UR19, 0x1, URZ ;  /* 0x0000000113097890 */ /* 0x010fc8000fffe0ff */
        /* <DEDUP_REMOVED lines=8> */
.L_x_157:
        /* <DEDUP_REMOVED lines=9> */
.L_x_159:
[----:B------:R-:W-:-:S04]  /*4110*/  UIADD3 UR9, UPT, UPT, UR9, 0x1, URZ ;  /* 0x0000000109097890 */ /* 0x000fc8000fffe0ff */
[----:B------:R-:W-:-:S04]  /*4120*/  UISETP.NE.AND UP1, UPT, UR9, 0x4, UPT ;  /* 0x000000040900788c */ /* 0x000fc8000bf25270 */
[----:B------:R-:W-:Y:S02]  /*4130*/  USEL UR8, URZ, 0x1, UP1 ;  /* 0x00000001ff087887 */ /* 0x000fe40008800000 */
[----:B------:R-:W-:-:S04]  /*4140*/  USEL UR9, UR9, URZ, UP1 ;  /* 0x000000ff09097287 */ /* 0x000fc80008800000 */
[----:B------:R-:W-:Y:S01]  /*4150*/  ULEA UR9, UR9, UR5, 0x3 ;  /* 0x0000000509097291 */ /* 0x000fe2000f8e18ff */
[----:B-1----:R-:W-:-:S04]  /*4160*/  LOP3.LUT R3, R2, UR8, RZ, 0x3c, !PT ;  /* 0x0000000802037c12 */ /* 0x002fc8000f8e3cff */
[----:B------:R-:W-:Y:S01]  /*4170*/  SHF.L.U32 R3, R3, 0x1f, RZ ;  /* 0x0000001f03037819 */ /* 0x000fe200000006ff */
[----:B------:R-:W-:-:S04]  /*4180*/  IMAD.U32 R0, RZ, RZ, UR9 ;  /* 0x00000009ff007e24 */ /* 0x000fc8000f8e00ff */
[----:B------:R1:W2:Y:S03]  /*4190*/  SYNCS.PHASECHK.TRANS64.TRYWAIT P0, [R0+URZ], R3 ;  /* 0x00000003000075a7 */ /* 0x0002a600080011ff */
[----:B--2---:R-:W-:Y:S05]  /*41a0*/  @!P0 NANOSLEEP.SYNCS 0x989680 ;  /* 0x009896800000895d */ /* 0x004fea0003900000 */
[----:B------:R-:W2:Y:S02]  /*41b0*/  @!P0 SYNCS.PHASECHK.TRANS64 P0, [R0+URZ], R3 ;  /* 0x00000003000085a7 */ /* 0x000ea400080010ff */
[----:B--2---:R-:W-:Y:S05]  /*41c0*/  @P0 BRA `(.L_x_86) ;  /* 0x0000000000200947 */ /* 0x004fea0003800000 */
.L_x_87:
[----:B--2---:R2:W4:Y:S02]  /*41d0*/  SYNCS.PHASECHK.TRANS64.TRYWAIT P0, [R0+URZ], R3 ;  /* 0x00000003000075a7 */ /* 0x00452400080011ff */
[----:B----4-:R-:W-:Y:S05]  /*41e0*/  @!P0 NANOSLEEP.SYNCS 0x989680 ;  /* 0x009896800000895d */ /* 0x010fea0003900000 */
[----:B------:R-:W4:Y:S02]  /*41f0*/  @!P0 SYNCS.PHASECHK.TRANS64 P0, [R0+URZ], R3 ;  /* 0x00000003000085a7 */ /* 0x000f2400080010ff */
[----:B----4-:R-:W-:Y:S05]  /*4200*/  @!P0 BRA `(.L_x_87) ;  /* 0xfffffffc00f08947 */ /* 0x010fea000383ffff */
[----:B------:R-:W-:Y:S05]  /*4210*/  BRA `(.L_x_86) ;  /* 0x00000000000c7947 */ /* 0x000fea0003800000 */
.L_x_82:
[----:B------:R-:W-:-:S04]  /*4220*/  UIADD3 UR5, UPT, UPT, UR7, 0x140, URZ ;  /* 0x0000014007057890 */ /* 0x000fc8000fffe0ff */
[----:B------:R-:W-:-:S09]  /*4230*/  UPRMT UR5, UR4, 0x654, UR5 ;  /* 0x0000065404057896 */ /* 0x000fd20008000005 */
[----:B------:R-:W-:Y:S03]  /*4240*/  SYNCS.ARRIVE.TRANS64.RED.A1T0 RZ, [UR5], RZ ;  /* 0x000000ffffff79a7 */ /* 0x000fe60008100405 */
.L_x_86:
[----:B-12---:R-:W-:Y:S01]  /*4250*/  SHF.L.U32 R3, RZ, 0x1f, RZ ;  /* 0x0000001fff037819 */ /* 0x006fe200000006ff */
[----:B------:R-:W-:Y:S01]  /*4260*/  UIADD3 UR5, UPT, UPT, UR7, 0x140, URZ ;  /* 0x0000014007057890 */ /* 0x000fe2000fffe0ff */
[----:B------:R-:W-:Y:S02]  /*4270*/  PLOP3.LUT P0, PT, PT, PT, UP0, 0x80, 0x8 ;  /* 0x000000000008781c */ /* 0x000fe40003f0f008 */
[----:B------:R-:W1:Y:S02]  /*4280*/  SYNCS.PHASECHK.TRANS64.TRYWAIT P1, [UR7+0x140], R3 ;  /* 0x00014003ff0075a7 */ /* 0x000e640008021107 */
[----:B-1----:R-:W-:Y:S09]  /*4290*/  @!P1 BRA `(.L_x_88) ;  /* 0x0000003c000c9947 */ /* 0x002ff20003800000 */
.L_x_161:
[----:B------:R-:W-:Y:S01]  /*42a0*/  @!UP0 UPRMT UR5, UR4, 0x654, UR5 ;  /* 0x0000065404058896 */ /* 0x000fe20008000005 */
[----:B------:R-:W-:Y:S02]  /*42b0*/  UMOV UR8, 0xffff ;  /* 0x0000ffff00087882 */ /* 0x000fe40000000000 */
[----:B------:R-:W-:-:S06]  /*42c0*/  UMOV UR4, 0x1 ;  /* 0x0000000100047882 */ /* 0x000fcc0000000000 */
[----:B------:R-:W-:Y:S01]  /*42d0*/  @!P0 SYNCS.ARRIVE.TRANS64.RED.A1T0 RZ, [UR5], RZ ;  /* 0x000000ffffff89a7 */ /* 0x000fe20008100405 */
[----:B------:R-:W-:Y:S01]  /*42e0*/  NOP ;  /* 0x0000000000007918 */ /* 0x000fe20000000000 */
[----:B-1----:R-:W1:Y:S01]  /*42f0*/  LDS R0, [UR6+0x14] ;  /* 0x00001406ff007984 */ /* 0x002e620008000800 */
[----:B------:R-:W-:-:S04]  /*4300*/  ULOP3.LUT UR5, UR21, 0xffff, URZ, 0xc0, !UPT ;  /* 0x0000ffff15057892 */ /* 0x000fc8000f8ec0ff */
[----:B------:R-:W-:-:S04]  /*4310*/  USHF.R.U32.HI UR5, URZ, 0x5, UR5 ;  /* 0x00000005ff057899 */ /* 0x000fc80008011605 */
[----:B------:R-:W-:Y:S02]  /*4320*/  USHF.L.U32 UR8, UR8, UR5, URZ ;  /* 0x0000000508087299 */ /* 0x000fe400080006ff */
[----:B------:R-:W-:-:S04]  /*4330*/  USHF.L.U32 UR4, UR4, UR5, URZ ;  /* 0x0000000504047299 */ /* 0x000fc800080006ff */
[----:B-1----:R-:W-:-:S04]  /*4340*/  LOP3.LUT R0, R0, UR8, RZ, 0xc0, !PT ;  /* 0x0000000800007c12 */ /* 0x002fc8000f8ec0ff */
[----:B------:R-:W-:-:S13]  /*4350*/  ISETP.NE.AND P0, PT, R0, UR8, PT ;  /* 0x0000000800007c0c */ /* 0x000fda000bf05270 */
[----:B------:R-:W-:Y:S05]  /*4360*/  @P0 BRA `(.L_x_89) ;  /* 0x0000000000580947 */ /* 0x000fea0003800000 */
[----:B------:R-:W1:Y:S02]  /*4370*/  LDS R0, [UR6+0x18] ;  /* 0x00001806ff007984 */ /* 0x000e640008000800 */
[----:B-1----:R-:W-:-:S04]  /*4380*/  LOP3.LUT R0, R0, UR4, RZ, 0xc0, !PT ;  /* 0x0000000400007c12 */ /* 0x002fc8000f8ec0ff */
[----:B------:R-:W-:-:S13]  /*4390*/  ISETP.NE.AND P0, PT, R0, UR4, PT ;  /* 0x0000000400007c0c */ /* 0x000fda000bf05270 */
[----:B------:R-:W-:Y:S05]  /*43a0*/  @P0 BRA `(.L_x_90) ;  /* 0x00000000003c0947 */ /* 0x000fea0003800000 */
[----:B------:R-:W1:Y:S01]  /*43b0*/  S2R R2, SR_LANEID ;  /* 0x0000000000027919 */ /* 0x000e620000000000 */
[----:B------:R-:W-:Y:S01]  /*43c0*/  ULOP3.LUT UR8, URZ, UR8, URZ, 0x33, !UPT ;  /* 0x00000008ff087292 */ /* 0x000fe2000f8e33ff */
[----:B------:R-:W-:Y:S01]  /*43d0*/  LOP3.LUT R4, RZ, UR4, RZ, 0x33, !PT ;  /* 0x00000004ff047c12 */ /* 0x000fe2000f8e33ff */
[----:B------:R-:W-:Y:S02]  /*43e0*/  VOTEU.ANY UR7, UPT, PT ;  /* 0x0000000000077886 */ /* 0x000fe400038e0100 */
[----:B------:R-:W-:Y:S01]  /*43f0*/  UFLO.U32 UR7, UR7 ;  /* 0x00000007000772bd */ /* 0x000fe200080e0000 */
[----:B------:R-:W2:Y:S01]  /*4400*/  REDUX UR4, R4 ;  /* 0x00000000040473c4 */ /* 0x000ea20000000000 */
[----:B------:R-:W-:-:S06]  /*4410*/  IMAD.U32 R0, RZ, RZ, UR8 ;  /* 0x00000008ff007e24 */ /* 0x000fcc000f8e00ff */
[----:B------:R1:W-:Y:S01]  /*4420*/  UTCATOMSWS.AND URZ, UR8 ;  /* 0x0000000800ff79e3 */ /* 0x0003e20008000000 */
[----:B------:R-:W3:Y:S01]  /*4430*/  REDUX UR5, R0 ;  /* 0x00000000000573c4 */ /* 0x000ee20000000000 */
[----:B-1----:R-:W-:Y:S01]  /*4440*/  ISETP.EQ.U32.AND P0, PT, R2, UR7, PT ;  /* 0x0000000702007c0c */ /* 0x002fe2000bf02070 */
[----:B--2---:R-:W-:Y:S01]  /*4450*/  IMAD.U32 R2, RZ, RZ, UR4 ;  /* 0x00000004ff027e24 */ /* 0x004fe2000f8e00ff */
[----:B---3--:R-:W-:-:S11]  /*4460*/  MOV R3, UR5 ;  /* 0x0000000500037c02 */ /* 0x008fd60008000f00 */
[----:B------:R1:W-:Y:S04]  /*4470*/  @P0 ATOMS.AND RZ, [UR6+0x14], R3 ;  /* 0x00001403ffff098c */ /* 0x0003e8000a800006 */
[----:B------:R1:W-:Y:S01]  /*4480*/  @P0 ATOMS.AND RZ, [UR6+0x18], R2 ;  /* 0x00001802ffff098c */ /* 0x0003e2000a800006 */
[----:B------:R-:W-:Y:S05]  /*4490*/  BRA `(.L_x_91) ;  /* 0x0000000000147947 */ /* 0x000fea0003800000 */
.L_x_90:
[----:B------:R-:W-:Y:S02]  /*44a0*/  MOV R2, 0x44c0 ;  /* 0x000044c000027802 */ /* 0x000fe40000000f00 */
[----:B---345:R-:W-:Y:S05]  /*44b0*/  CALL.REL.NOINC `($__internal_0_$__cuda_sm10x_tcgen05_guardrail_trap_col_being_dealloced_not_returned_by_alloc) ;  /* 0x0000003c00207944 */ /* 0x038fea0003c00000 */
[----:B------:R-:W-:Y:S05]  /*44c0*/  BRA `(.L_x_91) ;  /* 0x0000000000087947 */ /* 0x000fea0003800000 */
.L_x_89:
[----:B------:R-:W-:Y:S02]  /*44d0*/  MOV R2, 0x44f0 ;  /* 0x000044f000027802 */ /* 0x000fe40000000f00 */
[----:B---345:R-:W-:Y:S05]  /*44e0*/  CALL.REL.NOINC `($__internal_2_$__cuda_sm10x_tcgen05_guardrail_trap_unallocated_columns_being_dealloced) ;  /* 0x0000003c002c7944 */ /* 0x038fea0003c00000 */
.L_x_91:
[----:B------:R-:W-:Y:S01]  /*44f0*/  NOP ;  /* 0x0000000000007918 */ /* 0x000fe20000000000 */
[----:B----4-:R-:W-:Y:S05]  /*4500*/  EXIT ;  /* 0x000000000000794d */ /* 0x010fea0003800000 */
.L_x_62:
[----:B------:R-:W-:-:S09]  /*4510*/  UISETP.NE.OR UP5, UPT, UR10, 0x3, !UP5 ;  /* 0x000000030a00788c */ /* 0x000fd2000efa5670 */
[----:B------:R-:W-:Y:S05]  /*4520*/  BRA.U UP5, `(.L_x_92) ;  /* 0x0000000905c87547 */ /* 0x000fea000b800000 */
[----:B------:R-:W1:Y:S01]  /*4530*/  LDC R0, c[0x0][0xb30] ;  /* 0x0002cc00ff007b82 */ /* 0x000e620000000800 */
[----:B------:R-:W2:Y:S01]  /*4540*/  LDCU.64 UR8, c[0x0][0x888] ;  /* 0x00011100ff0877ac */ /* 0x000ea20008000a00 */
[----:B------:R-:W-:Y:S01]  /*4550*/  IMAD.MOV.U32 R30, RZ, RZ, 0x1 ;  /* 0x00000001ff1e7424 */ /* 0x000fe200078e00ff */
[----:B------:R-:W-:Y:S01]  /*4560*/  CS2R R28, SRZ ;  /* 0x00000000001c7805 */ /* 0x000fe2000001ff00 */
[----:B------:R-:W-:Y:S01]  /*4570*/  IMAD.MOV.U32 R25, RZ, RZ, 0x2000 ;  /* 0x00002000ff197424 */ /* 0x000fe200078e00ff */
[----:B------:R-:W3:Y:S03]  /*4580*/  LDCU.64 UR4, c[0x0][0x890] ;  /* 0x00011200ff0477ac */ /* 0x000ee60008000a00 */
[----:B------:R-:W4:Y:S01]  /*4590*/  LDC R19, c[0x0][0x370] ;  /* 0x0000dc00ff137b82 */ /* 0x000f220000000800 */
[----:B------:R-:W-:Y:S01]  /*45a0*/  UMOV UR6, 0x400 ;  /* 0x0000040000067882 */ /* 0x000fe20000000000 */
[----:B------:R-:W-:-:S02]  /*45b0*/  UPLOP3.LUT UP1, UPT, UPT, UPT, UPT, 0x40, 0x4 ;  /* 0x000000000004789c */ /* 0x000fc40003f2e870 */
[----:B------:R-:W-:-:S04]  /*45c0*/  ULEA UR6, UR37, UR6, 0x18 ;  /* 0x0000000625067291 */ /* 0x000fc8000f8ec0ff */
[----:B------:R-:W4:Y:S01]  /*45d0*/  LDC R2, c[0x0][0xb0c] ;  /* 0x0002c300ff027b82 */ /* 0x000f220000000800 */
[----:B--2---:R-:W-:Y:S02]  /*45e0*/  UISETP.NE.U32.AND UP2, UPT, UR8, URZ, UPT ;  /* 0x000000ff0800728c */ /* 0x004fe4000bf45070 */
[----:B------:R-:W-:Y:S02]  /*45f0*/  UIADD3 UR8, UPT, UPT, UR6, 0xa0, URZ ;  /* 0x000000a006087890 */ /* 0x000fe4000fffe0ff */
[----:B---3--:R-:W-:-:S03]  /*4600*/  UISETP.NE.U32.AND UP3, UPT, UR4, URZ, UPT ;  /* 0x000000ff0400728c */ /* 0x008fc6000bf65070 */
[----:B------:R-:W2:Y:S01]  /*4610*/  LDC R18, c[0x0][0xb20] ;  /* 0x0002c800ff127b82 */ /* 0x000ea20000000800 */
[----:B-1----:R-:W-:Y:S01]  /*4620*/  ISETP.NE.AND P1, PT, R0, 0x1, PT ;  /* 0x000000010000780c */ /* 0x002fe20003f25270 */
[----:B------:R-:W-:Y:S02]  /*4630*/  UISETP.NE.AND.EX UP2, UPT, UR9, URZ, UPT, UP2 ;  /* 0x000000ff0900728c */ /* 0x000fe4000bf45320 */
[----:B------:R-:W-:Y:S02]  /*4640*/  UPRMT UR37, UR37, 0x654, UR8 ;  /* 0x0000065425257896 */ /* 0x000fe40008000008 */
[----:B------:R-:W-:Y:S02]  /*4650*/  UISETP.NE.AND.EX UP3, UPT, UR5, URZ, UPT, UP3 ;  /* 0x000000ff0500728c */ /* 0x000fe4000bf65330 */
[----:B------:R-:W1:Y:S08]  /*4660*/  LDC.64 R32, c[0x0][0x348] ;  /* 0x0000d200ff207b82 */ /* 0x000e700000000a00 */
[----:B------:R-:W3:Y:S08]  /*4670*/  LDC.64 R16, c[0x0][0xb10] ;  /* 0x0002c400ff107b82 */ /* 0x000ef00000000a00 */
[----:B------:R-:W1:Y:S08]  /*4680*/  LDC.64 R6, c[0x0][0xb18] ;  /* 0x0002c600ff067b82 */ /* 0x000e700000000a00 */
[----:B------:R-:W1:Y:S08]  /*4690*/  LDC.64 R4, c[0x0][0xb28] ;  /* 0x0002ca00ff047b82 */ /* 0x000e700000000a00 */
[----:B--2-4-:R-:W1:Y:S02]  /*46a0*/  LDC R24, c[0x0][0x374] ;  /* 0x0000dd00ff187b82 */ /* 0x014e640000000800 */
.L_x_100:
[C---:B------:R-:W-:Y:S02]  /*46b0*/  LEA R0, R29.reuse, UR6, 0x3 ;  /* 0x000000061d007c11 */ /* 0x040fe4000f8e18ff */
[----:B------:R-:W-:Y:S02]  /*46c0*/  SHF.L.U32 R3, R28, 0x1f, RZ ;  /* 0x0000001f1c037819 */ /* 0x000fe400000006ff */
[----:B------:R-:W-:Y:S02]  /*46d0*/  LEA R20, R29, UR6, 0x4 ;  /* 0x000000061d147c11 */ /* 0x000fe4000f8e20ff */
[----:B--2---:R-:W2:Y:S02]  /*46e0*/  SYNCS.PHASECHK.TRANS64.TRYWAIT P0, [R0+URZ+0xc0], R3 ;  /* 0x0000c003000075a7 */ /* 0x004ea400080011ff */
[----:B--2---:R-:W-:Y:S05]  /*46f0*/  @!P0 BRA `(.L_x_93) ;  /* 0x00000038000c8947 */ /* 0x004fea0003800000 */
.L_x_162:
[----:B------:R-:W-:Y:S01]  /*4700*/  ISETP.GE.AND P0, PT, R72, 0x1, PT ;  /* 0x000000014800780c */ /* 0x000fe20003f06270 */
[----:B------:R-:W4:Y:S01]  /*4710*/  LDS.128 R20, [R20+0x150] ;  /* 0x0001500014147984 */ /* 0x000f220000000c00 */
[----:B------:R-:W-:Y:S01]  /*4720*/  ISETP.NE.U32.AND P4, PT, RZ, UR4, PT ;  /* 0x00000004ff007c0c */ /* 0x000fe2000bf85070 */
[----:B--2---:R-:W-:Y:S01]  /*4730*/  VIADD R0, R0, 0xd0 ;  /* 0x000000d000007836 */ /* 0x004fe20000000000 */
[----:B------:R-:W-:Y:S02]  /*4740*/  SHF.L.U32 R26, R30, 0x1f, RZ ;  /* 0x0000001f1e1a7819 */ /* 0x000fe400000006ff */
[----:B------:R-:W-:Y:S02]  /*4750*/  ISETP.NE.AND.EX P4, PT, RZ, UR5, PT, P4 ;  /* 0x00000005ff007c0c */ /* 0x000fe4000bf85340 */
[----:B------:R-:W-:Y:S01]  /*4760*/  PRMT R0, RZ, 0x654, R0 ;  /* 0x00000654ff007816 */ /* 0x000fe20000000000 */
[----:B------:R-:W-:Y:S01]  /*4770*/  @!PT LDS RZ, [RZ] ;  /* 0x00000000fffff984 */ /* 0x000fe20000000800 */
[----:B------:R-:W-:Y:S01]  /*4780*/  @!PT LDS RZ, [RZ] ;  /* 0x00000000fffff984 */ /* 0x000fe20000000800 */
[----:B------:R-:W-:Y:S01]  /*4790*/  @!PT LDS RZ, [RZ] ;  /* 0x00000000fffff984 */ /* 0x000fe20000000800 */
[----:B------:R-:W-:Y:S01]  /*47a0*/  @!PT LDS RZ, [RZ] ;  /* 0x00000000fffff984 */ /* 0x000fe20000000800 */
[----:B------:R2:W-:Y:S06]  /*47b0*/  MEMBAR.ALL.CTA ;  /* 0x0000000000007992 */ /* 0x0005ec0000008000 */
[----:B--2---:R-:W2:Y:S02]  /*47c0*/  FENCE.VIEW.ASYNC.S ;  /* 0x00000000000073c6 */ /* 0x004ea40000000000 */
[----:B--2---:R2:W-:Y:S01]  /*47d0*/  SYNCS.ARRIVE.TRANS64.RED.A1T0 RZ, [R0+URZ], RZ ;  /* 0x000000ff00ff79a7 */ /* 0x0045e200081004ff */
[----:B----4-:R-:W-:Y:S11]  /*47e0*/  LOP3.LUT P3, RZ, R22, 0x1, RZ, 0xc0, !PT ;  /* 0x0000000116ff7812 */ /* 0x010ff6000786c0ff */
[----:B------:R-:W-:Y:S02]  /*47f0*/  @!UPT UIADD3 URZ, UPT, UPT, URZ, URZ, URZ ;  /* 0x000000fffffff290 */ /* 0x000fe4000fffe0ff */
[----:B------:R-:W-:Y:S02]  /*4800*/  @P3 MOV R13, R20 ;  /* 0x00000014000d3202 */ /* 0x000fe40000000f00 */
[----:B------:R-:W-:Y:S01]  /*4810*/  @P3 LOP3.LUT R8, R21, 0xffff, RZ, 0xc0, !PT ;  /* 0x0000ffff15083812 */ /* 0x000fe200078ec0ff */
[----:B--2---:R-:W-:Y:S06]  /*4820*/  @!P0 BRA `(.L_x_94) ;  /* 0x0000000000a48947 */ /* 0x004fec0003800000 */
[----:B-1----:R-:W-:Y:S01]  /*4830*/  IMAD.HI.U32 R31, R24, R7, RZ ;  /* 0x00000007181f7227 */ /* 0x002fe200078e00ff */
[----:B------:R-:W-:Y:S02]  /*4840*/  ISETP.NE.AND P0, PT, R6, 0x1, PT ;  /* 0x000000010600780c */ /* 0x000fe40003f05270 */
[----:B------:R-:W-:Y:S01]  /*4850*/  ISETP.NE.AND P2, PT, R72, 0x1, PT ;  /* 0x000000014800780c */ /* 0x000fe20003f45270 */
[----:B---3--:R-:W-:Y:S01]  /*4860*/  IMAD.HI.U32 R34, R19, R16, RZ ;  /* 0x0000001013227227 */ /* 0x008fe200078e00ff */
[----:B------:R-:W-:Y:S02]  /*4870*/  SHF.R.U32.HI R31, RZ, R18, R31 ;  /* 0x00000012ff1f7219 */ /* 0x000fe4000001161f */
[----:B------:R-:W-:Y:S01]  /*4880*/  ISETP.NE.AND P5, PT, R2, 0x1, PT ;  /* 0x000000010200780c */ /* 0x000fe20003fa5270 */
[----:B------:R-:W-:Y:S01]  /*4890*/  IMAD.HI.U32 R36, R13, R16, RZ ;  /* 0x000000100d247227 */ /* 0x000fe200078e00ff */
[----:B------:R-:W-:Y:S02]  /*48a0*/  SHF.R.U32.HI R34, RZ, R17, R34 ;  /* 0x00000011ff227219 */ /* 0x000fe40000011622 */
[----:B------:R-:W-:Y:S01]  /*48b0*/  SEL R3, R24, R31, !P0 ;  /* 0x0000001f18037207 */ /* 0x000fe20004000000 */
[C---:B------:R-:W-:Y:S01]  /*48c0*/  IMAD.HI.U32 R31, R8.reuse, R7, RZ ;  /* 0x00000007081f7227 */ /* 0x040fe200078e00ff */
[----:B------:R-:W-:Y:S02]  /*48d0*/  SEL R11, R19, R34, !P5 ;  /* 0x00000022130b7207 */ /* 0x000fe40006800000 */
[----:B------:R-:W-:Y:S01]  /*48e0*/  SHF.R.U32.HI R36, RZ, R17, R36 ;  /* 0x00000011ff247219 */ /* 0x000fe20000011624 */
[----:B------:R-:W-:Y:S01]  /*48f0*/  IMAD.HI.U32 R38, R3, R4, RZ ;  /* 0x0000000403267227 */ /* 0x000fe200078e00ff */
[----:B------:R-:W-:Y:S03]  /*4900*/  SHF.R.U32.HI R31, RZ, R18, R31 ;  /* 0x00000012ff1f7219 */ /* 0x000fe6000001161f */
[----:B------:R-:W-:Y:S01]  /*4910*/  IMAD.HI.U32 R34, R11, R4, RZ ;  /* 0x000000040b227227 */ /* 0x000fe200078e00ff */
[----:B------:R-:W-:Y:S02]  /*4920*/  @P2 SHF.R.U32.HI R3, RZ, R5, R38 ;  /* 0x00000005ff032219 */ /* 0x000fe40000011626 */
[----:B------:R-:W-:Y:S02]  /*4930*/  SEL R9, R8, R31, !P0 ;  /* 0x0000001f08097207 */ /* 0x000fe40004000000 */
[----:B------:R-:W-:Y:S01]  /*4940*/  @P2 SHF.R.U32.HI R11, RZ, R5, R34 ;  /* 0x00000005ff0b2219 */ /* 0x000fe20000011622 */
[C---:B------:R-:W-:Y:S01]  /*4950*/  IMAD R10, R72.reuse, R3, RZ ;  /* 0x00000003480a7224 */ /* 0x040fe200078e02ff */
[----:B------:R-:W-:Y:S01]  /*4960*/  SEL R3, R13, R36, !P5 ;  /* 0x000000240d037207 */ /* 0x000fe20006800000 */
[C---:B------:R-:W-:Y:S03]  /*4970*/  IMAD.HI.U32 R14, R9.reuse, R4, RZ ;  /* 0x00000004090e7227 */ /* 0x040fe600078e00ff */
[----:B------:R-:W-:Y:S01]  /*4980*/  ISETP.GE.AND P0, PT, R9, R10, PT ;  /* 0x0000000a0900720c */ /* 0x000fe20003f06270 */
[C---:B------:R-:W-:Y:S01]  /*4990*/  IMAD R12, R72.reuse, R11, RZ ;  /* 0x0000000b480c7224 */ /* 0x040fe200078e02ff */
[-C--:B------:R-:W-:Y:S04]  /*49a0*/  SHF.R.U32.HI R14, RZ, R5.reuse, R14 ;  /* 0x00000005ff0e7219 */ /* 0x080fe8000001160e */
[----:B------:R-:W-:Y:S02]  /*49b0*/  ISETP.GE.OR P0, PT, R3, R12, P0 ;  /* 0x0000000c0300720c */ /* 0x000fe40000706670 */
[----:B------:R-:W-:Y:S05]  /*49c0*/  SEL R15, R9, R14, !P2 ;  /* 0x0000000e090f7207 */ /* 0x000fea0005000000 */
[----:B------:R-:W-:Y:S04]  /*49d0*/  IMAD.MOV R14, RZ, RZ, -R15 ;  /* 0x000000ffff0e7224 */ /* 0x000fe800078e0a0f */
[----:B------:R-:W-:Y:S02]  /*49e0*/  IMAD R14, R72, R14, R9 ;  /* 0x0000000e480e7224 */ /* 0x000fe400078e0209 */
[C---:B------:R-:W-:Y:S05]  /*49f0*/  @!P0 IMAD.HI.U32 R10, R3.reuse, R4, RZ ;  /* 0x00000004030a8227 */ /* 0x040fea00078e00ff */
[----:B------:R-:W-:Y:S04]  /*4a00*/  @!P0 SHF.R.U32.HI R10, RZ, R5, R10 ;  /* 0x00000005ff0a8219 */ /* 0x000fe8000001160a */
[----:B------:R-:W-:Y:S01]  /*4a10*/  @!P0 SEL R0, R3, R10, !P2 ;  /* 0x0000000a03008207 */ /* 0x000fe20005000000 */
[----:B------:R-:W-:Y:S03]  /*4a20*/  IMAD.MOV R10, RZ, RZ, -R3 ;  /* 0x000000ffff0a7224 */ /* 0x000fe600078e0a03 */
[----:B------:R-:W-:Y:S01]  /*4a30*/  @!P0 IADD3 R15, PT, PT, R15, -R0, RZ ;  /* 0x800000000f0f8210 */ /* 0x000fe20007ffe0ff */
[----:B------:R-:W-:Y:S01]  /*4a40*/  @!P0 IMAD R0, R11, R14, R0 ;  /* 0x0000000e0b008224 */ /* 0x000fe200078e0200 */
[----:B------:R-:W-:Y:S01]  /*4a50*/  IADD3 R11, PT, PT, -R9, RZ, RZ ;  /* 0x000000ff090b7210 */ /* 0x000fe20007ffe1ff */
[----:B------:R-:W-:Y:S02]  /*4a60*/  IMAD R13, R2, R10, R13 ;  /* 0x0000000a020d7224 */ /* 0x000fe400078e020d */
[----:B------:R-:W-:Y:S02]  /*4a70*/  @!P0 IMAD R9, R15, R72, R3 ;  /* 0x000000480f098224 */ /* 0x000fe400078e0203 */
[----:B------:R-:W-:Y:S02]  /*4a80*/  @!P0 IMAD.MOV.U32 R3, RZ, RZ, R0 ;  /* 0x000000ffff038224 */ /* 0x000fe400078e0000 */
[----:B------:R-:W-:Y:S02]  /*4a90*/  IMAD R8, R6, R11, R8 ;  /* 0x0000000b06087224 */ /* 0x000fe400078e0208 */
[----:B------:R-:W-:Y:S02]  /*4aa0*/  IMAD R13, R3, R2, R13 ;  /* 0x00000002030d7224 */ /* 0x000fe400078e020d */
[----:B------:R-:W-:Y:S02]  /*4ab0*/  IMAD R8, R9, R6, R8 ;  /* 0x0000000609087224 */ /* 0x000fe400078e0208 */
.L_x_94:
[----:B------:R-:W-:Y:S05]  /*4ac0*/  BRA.U UP1, `(.L_x_95) ;  /* 0x0000000101107547 */ /* 0x000fea000b800000 */
[----:B------:R-:W-:Y:S04]  /*4ad0*/  MOV R0, UR7 ;  /* 0x0000000700007c02 */ /* 0x000fe80008000f00 */
[----:B------:R-:W-:Y:S04]  /*4ae0*/  SHF.L.U32 R3, R0, 0x1f, RZ ;  /* 0x0000001f00037819 */ /* 0x000fe800000006ff */
[----:B------:R-:W2:Y:S02]  /*4af0*/  SYNCS.PHASECHK.TRANS64.TRYWAIT P0, [UR6+0xb8], R3 ;  /* 0x0000b803ff0075a7 */ /* 0x000ea40008001106 */
[----:B--2---:R-:W-:Y:S05]  /*4b00*/  @!P0 BRA `(.L_x_96) ;  /* 0x00000034001c8947 */ /* 0x004fea0003800000 */
.L_x_95:
[----:B------:R-:W-:Y:S05]  /*4b10*/  BRA.U !UP3, `(.L_x_97) ;  /* 0x000000010b347547 */ /* 0x000fea000b800000 */
[----:B------:R-:W-:Y:S01]  /*4b20*/  UPLOP3.LUT UP0, UPT, UPT, UPT, UP2, 0x80, 0x8 ;  /* 0x000000000008789c */ /* 0x000fe20003f0f020 */
[----:B--2---:R-:W-:Y:S02]  /*4b30*/  HFMA2 R0, -RZ, RZ, 0, 5.9604644775390625e-08 ;  /* 0x00000001ff007431 */ /* 0x004fe400000001ff */
[----:B------:R-:W-:Y:S03]  /*4b40*/  IMAD.MOV.U32 R165, RZ, RZ, 0x1 ;  /* 0x00000001ffa57424 */ /* 0x000fe600078e00ff */
[----:B------:R-:W-:Y:S05]  /*4b50*/  PLOP3.LUT P0, PT, PT, PT, UP0, 0x80, 0x8 ;  /* 0x000000000008781c */ /* 0x000fea0003f0f008 */
[----:B------:R-:W2:Y:S01]  /*4b60*/  @UP0 LDCU.64 UR10, c[0x0][0x888] ;  /* 0x00011100ff0a07ac */ /* 0x000ea20008000a00 */
[----:B------:R-:W-:Y:S07]  /*4b70*/  @UP0 UIMAD UR8, UR36, UR4, URZ ;  /* 0x00000004240802a4 */ /* 0x000fee000f8e02ff */
[----:B------:R-:W-:Y:S01]  /*4b80*/  @!P0 PRMT R165, R0, 0x7610, R165 ;  /* 0x0000761000a58816 */ /* 0x000fe200000000a5 */
[----:B--2---:R-:W-:Y:S03]  /*4b90*/  @UP0 UIMAD.WIDE UR10, UR8, 0x4, UR10 ;  /* 0x00000004080a08a5 */ /* 0x004fe6000f8e020a */
[----:B------:R-:W2:Y:S03]  /*4ba0*/  @!UP0 LDCU UR8, c[0x0][0x880] ;  /* 0x00011000ff0887ac */ /* 0x000ea60008000800 */
[----:B------:R-:W-:Y:S01]  /*4bb0*/  IMAD.U32 R10, RZ, RZ, UR10 ;  /* 0x0000000aff0a7e24 */ /* 0x000fe2000f8e00ff */
[----:B------:R-:W-:Y:S05]  /*4bc0*/  MOV R11, UR11 ;  /* 0x0000000b000b7c02 */ /* 0x000fea0008000f00 */
[----:B-----5:R4:W5:Y:S02]  /*4bd0*/  @P0 LDG.E R81, desc[UR40][R10.64] ;  /* 0x000000280a510981 */ /* 0x020964000c1e1900 */
[----:B--2-4-:R-:W-:Y:S07]  /*4be0*/  @!P0 IMAD.U32 R81, RZ, RZ, UR8 ;  /* 0x00000008ff518e24 */ /* 0x014fee000f8e00ff */
.L_x_97:
[----:B-----5:R-:W-:Y:S01]  /*4bf0*/  @!P4 FSETP.EQ.AND P5, PT, R81, RZ, PT ;  /* 0x000000ff5100c20b */ /* 0x020fe20003fa2000 */
[----:B------:R-:W-:Y:S01]  /*4c00*/  @!UPT UIADD3 URZ, UPT, UPT, URZ, URZ, URZ ;  /* 0x000000fffffff290 */ /* 0x000fe2000fffe0ff */
[----:B------:R-:W-:Y:S11]  /*4c10*/  @!P4 BRA `(.L_x_98) ;  /* 0x000000000014c947 */ /* 0x000ff60003800000 */
[----:B------:R-:W-:Y:S02]  /*4c20*/  LOP3.LUT P0, RZ, R165, 0xff, RZ, 0xc0, !PT ;  /* 0x000000ffa5ff7812 */ /* 0x000fe4000780c0ff */
[----:B------:R-:W-:Y:S04]  /*4c30*/  PLOP3.LUT P5, PT, PT, PT, UP0, 0x80, 0x8 ;  /* 0x000000000008781c */ /* 0x000fe80003faf008 */
[----:B------:R-:W-:Y:S07]  /*4c40*/  PLOP3.LUT P5, PT, P5, PT, PT, 0x8, 0x80 ;  /* 0x000000000080781c */ /* 0x000fee0002fae170 */
[----:B------:R-:W-:Y:S11]  /*4c50*/  @P0 FSETP.EQ.AND P5, PT, R81, RZ, PT ;  /* 0x000000ff5100020b */ /* 0x000ff60003fa2000 */
[----:B------:R-:W-:Y:S02]  /*4c60*/  @!UPT UIADD3 URZ, UPT, UPT, URZ, URZ, URZ ;  /* 0x000000fffffff290 */ /* 0x000fe4000fffe0ff */
.L_x_98:
[----:B------:R-:W4:Y:S01]  /*4c70*/  SYNCS.PHASECHK.TRANS64.TRYWAIT P4, [UR6+0xa8], R26 ;  /* 0x0000a81aff0075a7 */ /* 0x000f220008081106 */
[----:B------:R-:W-:Y:S01]  /*4c80*/  @P3 SHF.R.U32.HI R27, RZ, 0x10, R21 ;  /* 0x00000010ff1b3819 */ /* 0x000fe20000011615 */
[----:B------:R-:W-:Y:S01]  /*4c90*/  VIADD R29, R29, 0x1 ;  /* 0x000000011d1d7836 */ /* 0x000fe20000000000 */
[----:B------:R-:W5:Y:S08]  /*4ca0*/  LDC.64 R14, c[0x0][0xb10] ;  /* 0x0002c400ff0e7b82 */ /* 0x000f700000000a00 */
[----:B------:R-:W1:Y:S08]  /*4cb0*/  LDC.64 R10, c[0x0][0xb18] ;  /* 0x0002c600ff0a7b82 */ /* 0x000e700000000a00 */
[----:B--2---:R-:W2:Y:S08]  /*4cc0*/  @!P1 LDC R0, c[0x0][0xb20] ;  /* 0x0002c800ff009b82 */ /* 0x004eb00000000800 */
[----:B------:R-:W3:Y:S01]  /*4cd0*/  @!P1 LDC R3, c[0x0][0xb0c] ;  /* 0x0002c300ff039b82 */ /* 0x000ee20000000800 */
[----:B-----5:R-:W-:Y:S05]  /*4ce0*/  @!P1 IMAD.HI.U32 R14, R13, R14, RZ ;  /* 0x0000000e0d0e9227 */ /* 0x020fea00078e00ff */
[----:B------:R-:W-:Y:S01]  /*4cf0*/  @!P1 SHF.R.U32.HI R14, RZ, R15, R14 ;  /* 0x0000000fff0e9219 */ /* 0x000fe2000001160e */
[----:B-1----:R-:W-:Y:S01]  /*4d00*/  @!P1 IMAD.HI.U32 R11, R8, R11, RZ ;  /* 0x0000000b080b9227 */ /* 0x002fe200078e00ff */
[----:B------:R-:W-:Y:S04]  /*4d10*/  @!P1 ISETP.NE.AND P0, PT, R10, 0x1, PT ;  /* 0x000000010a00980c */ /* 0x000fe80003f05270 */
[----:B--2---:R-:W-:Y:S02]  /*4d20*/  @!P1 SHF.R.U32.HI R9, RZ, R0, R11 ;  /* 0x00000000ff099219 */ /* 0x004fe4000001160b */
[----:B---3--:R-:W-:Y:S02]  /*4d30*/  @!P1 ISETP.NE.AND P2, PT, R3, 0x1, PT ;  /* 0x000000010300980c */ /* 0x008fe40003f45270 */
[----:B------:R-:W-:Y:S02]  /*4d40*/  @!P1 SEL R9, R8, R9, !P0 ;  /* 0x0000000908099207 */ /* 0x000fe40004000000 */
[----:B------:R-:W-:Y:S02]  /*4d50*/  ELECT P0, URZ, PT ;  /* 0x0000000000ff782f */ /* 0x000fe40003800000 */
[----:B------:R-:W-:Y:S05]  /*4d60*/  @!P1 SEL R14, R13, R14, !P2 ;  /* 0x0000000e0d0e9207 */ /* 0x000fea0005000000 */
[----:B------:R-:W-:Y:S02]  /*4d70*/  @!P1 IMAD.IADD R0, R9, 0x1, -R14 ;  /* 0x0000000109009824 */ /* 0x000fe400078e0a0e */
[----:B------:R-:W-:Y:S02]  /*4d80*/  @!P1 IMAD.IADD R9, R14, 0x1, -R9 ;  /* 0x000000010e099824 */ /* 0x000fe400078e0a09 */
[----:B------:R-:W-:Y:S02]  /*4d90*/  @!P1 IMAD R13, R0, R3, R13 ;  /* 0x00000003000d9224 */ /* 0x000fe400078e020d */
[----:B------:R-:W-:Y:S01]  /*4da0*/  @!P1 IMAD R8, R9, R10, R8 ;  /* 0x0000000a09089224 */ /* 0x000fe200078e0208 */
[----:B----4-:R-:W-:Y:S06]  /*4db0*/  @!P4 BRA `(.L_x_99) ;  /* 0x000000300088c947 */ /* 0x010fec0003800000 */
.L_x_165:
[----:B------:R-:W-:Y:S01]  /*4dc0*/  PLOP3.LUT P5, PT, P5, P0, PT, 0xf2, 0x2f ;  /* 0x00000000002f781c */ /* 0x000fe20002fa1e72 */
[----:B------:R-:W-:Y:S01]  /*4dd0*/  UMOV UR14, 0x0 ;  /* 0x00000000000e7882 */ /* 0x000fe20000000000 */
[----:B------:R-:W-:Y:S01]  /*4de0*/  LOP3.LUT R30, R30, 0x1, RZ, 0x3c, !PT ;  /* 0x000000011e1e7812 */ /* 0x000fe200078e3cff */
[----:B------:R-:W-:Y:S01]  /*4df0*/  UMOV UR15, 0x10000000 ;  /* 0x10000000000f7882 */ /* 0x000fe20000000000 */
[----:B------:R-:W-:Y:S01]  /*4e00*/  UMOV UR12, UR36 ;  /* 0x00000024000c7c82 */ /* 0x000fe20008000000 */
[----:B------:R-:W-:Y:S08]  /*4e10*/  @P3 R2UR UR36, R27 ;  /* 0x000000001b2432ca */ /* 0x000ff000000e0000 */
[----:B-1----:R-:W-:Y:S01]  /*4e20*/  @!P5 IADD3 R3, P0, PT, R32, 0x580, RZ ;  /* 0x000005802003d810 */ /* 0x002fe20007f1e0ff */
[----:B------:R-:W-:Y:S01]  /*4e30*/  @!P5 IMAD.SHL.U32 R164, R164, 0x40, RZ ;  /* 0x00000040a4a4d824 */ /* 0x000fe200078e00ff */
[----:B------:R-:W-:Y:S01]  /*4e40*/  VOTEU.ALL UP1, P5 ;  /* 0x0000000000ff7886 */ /* 0x000fe20002820000 */
[----:B------:R-:W-:Y:S01]  /*4e50*/  @!P5 IMAD.SHL.U32 R155, R155, 0x80, RZ ;  /* 0x000000809b9bd824 */ /* 0x000fe200078e00ff */
[----:B------:R-:W-:Y:S01]  /*4e60*/  @!P5 R2UR UR9, R3 ;  /* 0x000000000309d2ca */ /* 0x000fe200000e0000 */
[----:B------:R-:W-:Y:S01]  /*4e70*/  @!P5 IMAD.X R0, RZ, RZ, R33, P0 ;  /* 0x000000ffff00d224 */ /* 0x000fe200000e0621 */
[----:B------:R-:W-:Y:S01]  /*4e80*/  @!P5 R2UR UR10, R164 ;  /* 0x00000000a40ad2ca */ /* 0x000fe200000e0000 */
[----:B------:R-:W-:Y:S01]  /*4e90*/  IMAD.IADD R164, R8, 0x1, R143 ;  /* 0x0000000108a47824 */ /* 0x000fe200078e028f */
[----:B------:R-:W-:Y:S01]  /*4ea0*/  @!P5 R2UR UR11, R155 ;  /* 0x000000009b0bd2ca */ /* 0x000fe200000e0000 */
[----:B------:R-:W-:Y:S01]  /*4eb0*/  IMAD.IADD R155, R13, 0x1, R154 ;  /* 0x000000010d9b7824 */ /* 0x000fe200078e029a */
[----:B------:R-:W-:Y:S02]  /*4ec0*/  @!P5 R2UR UR8, R0 ;  /* 0x000000000008d2ca */ /* 0x000fe400000e0000 */
[C---:B------:R-:W-:Y:S04]  /*4ed0*/  ISETP.NE.AND P0, PT, R29.reuse, 0x2, PT ;  /* 0x000000021d00780c */ /* 0x040fe80003f05270 */
[----:B------:R-:W-:Y:S01]  /*4ee0*/  SEL R3, RZ, 0x1, P0 ;  /* 0x00000001ff037807 */ /* 0x000fe20000000000 */
[----:B------:R-:W-:Y:S01]  /*4ef0*/  IMAD.U32 R10, RZ, RZ, UR9 ;  /* 0x00000009ff0a7e24 */ /* 0x000fe2000f8e00ff */
[----:B------:R-:W-:Y:S01]  /*4f00*/  @!UP1 UIADD3 UR9, UPT, UPT, UR6, 0xa0, URZ ;  /* 0x000000a006099890 */ /* 0x000fe2000fffe0ff */
[----:B------:R-:W-:Y:S02]  /*4f10*/  SEL R29, R29, RZ, P0 ;  /* 0x000000ff1d1d7207 */ /* 0x000fe40000000000 */
[----:B------:R-:W-:Y:S02]  /*4f20*/  LOP3.LUT R28, R28, R3, RZ, 0x3c, !PT ;  /* 0x000000031c1c7212 */ /* 0x000fe400078e3cff */
[----:B------:R-:W-:Y:S01]  /*4f30*/  IMAD.U32 R11, RZ, RZ, UR8 ;  /* 0x00000008ff0b7e24 */ /* 0x000fe2000f8e00ff */
[----:B------:R-:W-:Y:S01]  /*4f40*/  @!P5 R2UR UR16, R10 ;  /* 0x000000000a10d2ca */ /* 0x000fe200000e0000 */
[----:B------:R-:W-:Y:S01]  /*4f50*/  @!UP1 UIADD3 UR8, UPT, UPT, UR6, 0x200, URZ ;  /* 0x0000020006089890 */ /* 0x000fe2000fffe0ff */
[----:B------:R-:W-:Y:S02]  /*4f60*/  VOTEU.ALL UP1, P5 ;  /* 0x0000000000ff7886 */ /* 0x000fe40002820000 */
[----:B------:R-:W-:Y:S11]  /*4f70*/  @!P5 R2UR UR17, R11 ;  /* 0x000000000b11d2ca */ /* 0x000ff600000e0000 */
[----:B------:R-:W-:Y:S02]  /*4f80*/  @!UPT UIADD3 URZ, UPT, UPT, URZ, URZ, URZ ;  /* 0x000000fffffff290 */ /* 0x000fe4000fffe0ff */
[----:B------:R2:W-:Y:S01]  /*4f90*/  @!UP1 UTMALDG.3D [UR8], [UR16], desc[UR14] ;  /* 0x00000e08100095b4 */ /* 0x0005e20008011000 */
[----:B------:R2:W-:Y:S01]  /*4fa0*/  @!P5 SYNCS.ARRIVE.TRANS64.RED.A0TR RZ, [UR6+0xa0], R25 ;  /* 0x0000a019ffffd9a7 */ /* 0x0005e20008300406 */
[----:B------:R-:W-:Y:S01]  /*4fb0*/  UPLOP3.LUT UP1, UPT, UPT, UPT, UPT, 0x80, 0x8 ;  /* 0x000000000008789c */ /* 0x000fe20003f2f070 */
[----:B------:R-:W-:Y:S01]  /*4fc0*/  SYNCS.ARRIVE.TRANS64.RED.A1T0 RZ, [UR37], RZ ;  /* 0x000000ffffff79a7 */ /* 0x000fe20008100425 */
[----:B------:R-:W-:Y:S09]  /*4fd0*/  @P3 BRA `(.L_x_100) ;  /* 0xfffffff400b43947 */ /* 0x000ff2000383ffff */
[----:B------:R-:W-:Y:S07]  /*4fe0*/  MOV R0, UR6 ;  /* 0x0000000600007c02 */ /* 0x000fee0008000f00 */
.L_x_101:
[----:B-1----:R-:W-:-:S04]  /*4ff0*/  SHF.L.U32 R3, R30, 0x1f, RZ ;  /* 0x0000001f1e037819 */ /* 0x002fc800000006ff */
[----:B------:R1:W3:Y:S03]  /*5000*/  SYNCS.PHASECHK.TRANS64.TRYWAIT P0, [R0+URZ+0xa8], R3 ;  /* 0x0000a803000075a7 */ /* 0x0002e600080011ff */
[----:B---3--:R-:W-:Y:S05]  /*5010*/  @!P0 NANOSLEEP.SYNCS 0x989680 ;  /* 0x009896800000895d */ /* 0x008fea0003900000 */
[----:B------:R-:W3:Y:S02]  /*5020*/  @!P0 SYNCS.PHASECHK.TRANS64 P0, [R0+URZ+0xa8], R3 ;  /* 0x0000a803000085a7 */ /* 0x000ee400080010ff */
[----:B--23--:R-:W-:Y:S05]  /*5030*/  @P0 EXIT ;  /* 0x000000000000094d */ /* 0x00cfea0003800000 */
[----:B------:R-:W-:Y:S05]  /*5040*/  BRA `(.L_x_101) ;  /* 0xfffffffc00e87947 */ /* 0x000fea000383ffff */
.L_x_92:
[----:B------:R-:W-:-:S06]  /*5050*/  UISETP.GE.AND UP1, UPT, UR10, 0x4, UPT ;  /* 0x000000040a00788c */ /* 0x000fcc000bf26270 */
[----:B------:R-:W-:-:S13]  /*5060*/  PLOP3.LUT P0, PT, PT, PT, UP1, 0x80, 0x8 ;  /* 0x000000000008781c */ /* 0x000fda0003f0f018 */
[----:B------:R-:W-:Y:S05]  /*5070*/  @!P0 EXIT ;  /* 0x000000000000894d */ /* 0x000fea0003800000 */
[----:B------:R-:W-:Y:S01]  /*5080*/  BAR.SYNC.DEFER_BLOCKING 0x6, 0xa0 ;  /* 0x0182800000007b1d */ /* 0x000fe20000010000 */
[C---:B------:R-:W-:Y:S02]  /*5090*/  IMAD.SHL.U32 R3, R166.reuse, 0x40, RZ ;  /* 0x00000040a6037824 */ /* 0x040fe400078e00ff */
[----:B------:R-:W-:Y:S02]  /*50a0*/  HFMA2 R76, -RZ, RZ, 0, 0 ;  /* 0x00000000ff4c7431 */ /* 0x000fe400000001ff */
[C---:B------:R-:W-:Y:S01]  /*50b0*/  IMAD.SHL.U32 R168, R166.reuse, 0x8, RZ ;  /* 0x00000008a6a87824 */ /* 0x040fe200078e00ff */
[----:B------:R-:W-:Y:S01]  /*50c0*/  CS2R R174, SRZ ;  /* 0x0000000000ae7805 */ /* 0x000fe2000001ff00 */
[----:B------:R-:W-:Y:S01]  /*50d0*/  IMAD.U32 R79, R166, 0x10000, RZ ;  /* 0x00010000a64f7824 */ /* 0x000fe200078e00ff */
[----:B------:R-:W-:Y:S01]  /*50e0*/  UMOV UR43, 0x400 ;  /* 0x00000400002b7882 */ /* 0x000fe20000000000 */
[----:B------:R-:W-:Y:S01]  /*50f0*/  LOP3.LUT R5, R3, 0x180, RZ, 0xc0, !PT ;  /* 0x0000018003057812 */ /* 0x000fe200078ec0ff */
[----:B------:R-:W-:Y:S01]  /*5100*/  ULEA UR43, UR37, UR43, 0x18 ;  /* 0x0000002b252b7291 */ /* 0x000fe2000f8ec0ff */
[----:B------:R-:W1:Y:S01]  /*5110*/  LDC R167, c[0x0][0x370] ;  /* 0x0000dc00ffa77b82 */ /* 0x000e620000000800 */
[----:B------:R-:W-:Y:S01]  /*5120*/  LOP3.LUT R79, R79, 0x600000, RZ, 0xc0, !PT ;  /* 0x006000004f4f7812 */ /* 0x000fe200078ec0ff */
[----:B------:R-:W-:Y:S01]  /*5130*/  IMAD.MOV.U32 R182, RZ, RZ, RZ ;  /* 0x000000ffffb67224 */ /* 0x000fe200078e00ff */
[----:B------:R-:W-:Y:S01]  /*5140*/  LOP3.LUT R168, R5, 0x30, R168, 0xf8, !PT ;  /* 0x0000003005a87812 */ /* 0x000fe200078ef8a8 */
[----:B------:R-:W-:Y:S01]  /*5150*/  UIADD3 UR4, UPT, UPT, UR43, 0x2200, URZ ;  /* 0x000022002b047890 */ /* 0x000fe2000fffe0ff */
[----:B------:R-:W-:Y:S01]  /*5160*/  IMAD.MOV.U32 R173, RZ, RZ, RZ ;  /* 0x000000ffffad7224 */ /* 0x000fe200078e00ff */
[----:B------:R-:W2:Y:S01]  /*5170*/  LDCU.64 UR46, c[0x0][0x348] ;  /* 0x00006900ff2e77ac */ /* 0x000ea20008000a00 */
[----:B------:R-:W-:Y:S01]  /*5180*/  LOP3.LUT R168, R168, 0x1e40, R3, 0xf8, !PT ;  /* 0x00001e40a8a87812 */ /* 0x000fe200078ef803 */
[----:B------:R-:W3:Y:S01]  /*5190*/  LDC R74, c[0x0][0xb0c] ;  /* 0x0002c300ff4a7b82 */ /* 0x000ee20000000800 */
[----:B------:R-:W-:Y:S01]  /*51a0*/  IMAD.SHL.U32 R3, R166, 0x10, RZ ;  /* 0x00000010a6037824 */ /* 0x000fe200078e00ff */
[----:B------:R-:W-:Y:S01]  /*51b0*/  MOV R179, UR4 ;  /* 0x0000000400b37c02 */ /* 0x000fe20008000f00 */
[----:B------:R-:W4:Y:S03]  /*51c0*/  LDCU.64 UR38, c[0x0][0x888] ;  /* 0x00011100ff2677ac */ /* 0x000f260008000a00 */
[C---:B------:R-:W-:Y:S01]  /*51d0*/  LOP3.LUT R5, R3.reuse, 0x20, RZ, 0xc0, !PT ;  /* 0x0000002003057812 */ /* 0x040fe200078ec0ff */
[----:B------:R-:W2:Y:S01]  /*51e0*/  LDS R0, [UR43+0x170] ;  /* 0x0001702bff007984 */ /* 0x000ea20008000800 */
[----:B------:R-:W1:Y:S01]  /*51f0*/  LDC R170, c[0x0][0xb20] ;  /* 0x0002c800ffaa7b82 */ /* 0x000e620000000800 */
[----:B------:R-:W-:Y:S01]  /*5200*/  LOP3.LUT R3, R3, 0x40, RZ, 0xc0, !PT ;  /* 0x0000004003037812 */ /* 0x000fe200078ec0ff */
[----:B------:R-:W-:-:S06]  /*5210*/  UIADD3 UR42, UPT, UPT, UR43, 0x200, URZ ;  /* 0x000002002b2a7890 */ /* 0x000fcc000fffe0ff */
[----:B------:R-:W1:Y:S08]  /*5220*/  LDC R73, c[0x0][0xb30] ;  /* 0x0002cc00ff497b82 */ /* 0x000e700000000800 */
[----:B------:R-:W1:Y:S08]  /*5230*/  LDC.64 R152, c[0x0][0xb10] ;  /* 0x0002c400ff987b82 */ /* 0x000e700000000a00 */
[----:B------:R-:W1:Y:S08]  /*5240*/  LDC.64 R70, c[0x0][0xb18] ;  /* 0x0002c600ff467b82 */ /* 0x000e700000000a00 */
[----:B------:R-:W1:Y:S01]  /*5250*/  LDC.64 R148, c[0x0][0x888] ;  /* 0x00022200ff947b82 */ /* 0x000e620000000a00 */
[----:B--2---:R-:W-:-:S07]  /*5260*/  IMAD.IADD R79, R0, 0x1, R79 ;  /* 0x00000001004f7824 */ /* 0x004fce00078e024f */
[----:B------:R-:W2:Y:S01]  /*5270*/  LDC.64 R68, c[0x0][0xb28] ;  /* 0x0002ca00ff447b82 */ /* 0x000ea20000000a00 */
[----:B------:R-:W-:-:S05]  /*5280*/  VIADD R0, R168, UR43 ;  /* 0x0000002ba8007c36 */ /* 0x000fca0008000000 */
[--C-:B------:R-:W-:Y:S02]  /*5290*/  IADD3 R178, PT, PT, -R5, 0x200, R0.reuse ;  /* 0x0000020005b27810 */ /* 0x100fe40007ffe100 */
[----:B------:R-:W1:Y:S01]  /*52a0*/  LDC.64 R150, c[0x0][0x890] ;  /* 0x00022400ff967b82 */ /* 0x000e620000000a00 */
[----:B------:R-:W-:Y:S02]  /*52b0*/  IADD3 R177, PT, PT, -R3, 0x200, R0 ;  /* 0x0000020003b17810 */ /* 0x000fe40007ffe100 */
[----:B------:R-:W-:-:S05]  /*52c0*/  IMAD.IADD R176, R178, 0x1, -R3 ;  /* 0x00000001b2b07824 */ /* 0x000fca00078e0a03 */
[----:B------:R-:W1:Y:S08]  /*52d0*/  LDC.64 R146, c[0x0][0x8b0] ;  /* 0x00022c00ff927b82 */ /* 0x000e700000000a00 */
[----:B------:R-:W1:Y:S08]  /*52e0*/  LDC.64 R144, c[0x0][0x8a8] ;  /* 0x00022a00ff907b82 */ /* 0x000e700000000a00 */
[----:B---34-:R-:W1:Y:S02]  /*52f0*/  LDC R172, c[0x0][0x374] ;  /* 0x0000dd00ffac7b82 */ /* 0x018e640000000800 */
.L_x_119:
[----:B------:R-:W-:Y:S02]  /*5300*/  LEA R0, R182, UR43, 0x3 ;  /* 0x0000002bb6007c11 */ /* 0x000fe4000f8e18ff */
[----:B------:R-:W-:Y:S02]  /*5310*/  SHF.L.U32 R3, R174, 0x1f, RZ ;  /* 0x0000001fae037819 */ /* 0x000fe400000006ff */
[----:B------:R-:W-:Y:S02]  /*5320*/  LEA R16, R182, UR43, 0x4 ;  /* 0x0000002bb6107c11 */ /* 0x000fe4000f8e20ff */
[----:B------:R-:W3:Y:S02]  /*5330*/  SYNCS.PHASECHK.TRANS64.TRYWAIT P0, [R0+URZ+0xc0], R3 ;  /* 0x0000c003000075a7 */ /* 0x000ee400080011ff */
[----:B-123--:R-:W-:Y:S05]  /*5340*/  @!P0 BRA `(.L_x_102) ;  /* 0x0000002c003c8947 */ /* 0x00efea0003800000 */
.L_x_166:
[----:B------:R-:W4:Y:S01]  /*5350*/  LDC.64 R12, c[0x0][0xb10] ;  /* 0x0002c400ff0c7b82 */ /* 0x000f220000000a00 */
[----:B------:R-:W2:Y:S01]  /*5360*/  LDS.128 R16, [R16+0x150] ;  /* 0x0001500010107984 */ /* 0x000ea20000000c00 */
[----:B-1----:R-:W-:Y:S01]  /*5370*/  ISETP.NE.AND P1, PT, R73, 0x1, PT ;  /* 0x000000014900780c */ /* 0x002fe20003f25270 */
[----:B---3--:R-:W-:Y:S01]  /*5380*/  VIADD R0, R0, 0xd0 ;  /* 0x000000d000007836 */ /* 0x008fe20000000000 */
[----:B------:R-:W-:Y:S04]  /*5390*/  ISETP.GE.AND P0, PT, R72, 0x1, PT ;  /* 0x000000014800780c */ /* 0x000fe80003f06270 */
[----:B------:R-:W1:Y:S01]  /*53a0*/  LDC.64 R10, c[0x0][0xb18] ;  /* 0x0002c600ff0a7b82 */ /* 0x000e620000000a00 */
[----:B------:R-:W-:Y:S01]  /*53b0*/  PRMT R0, RZ, 0x654, R0 ;  /* 0x00000654ff007816 */ /* 0x000fe20000000000 */
[----:B------:R-:W-:Y:S01]  /*53c0*/  @!PT LDS RZ, [RZ] ;  /* 0x00000000fffff984 */ /* 0x000fe20000000800 */
[----:B------:R-:W-:Y:S01]  /*53d0*/  @!PT LDS RZ, [RZ] ;  /* 0x00000000fffff984 */ /* 0x000fe20000000800 */
[----:B------:R-:W-:Y:S01]  /*53e0*/  @!PT LDS RZ, [RZ] ;  /* 0x00000000fffff984 */ /* 0x000fe20000000800 */
[----:B------:R-:W-:Y:S01]  /*53f0*/  @!PT LDS RZ, [RZ] ;  /* 0x00000000fffff984 */ /* 0x000fe20000000800 */
[----:B------:R3:W-:Y:S06]  /*5400*/  MEMBAR.ALL.CTA ;  /* 0x0000000000007992 */ /* 0x0007ec0000008000 */
[----:B---3--:R-:W3:Y:S01]  /*5410*/  FENCE.VIEW.ASYNC.S ;  /* 0x00000000000073c6 */ /* 0x008ee20000000000 */
[----:B------:R-:W1:Y:S08]  /*5420*/  @!P1 LDC R14, c[0x0][0xb20] ;  /* 0x0002c800ff0e9b82 */ /* 0x000e700000000800 */
[----:B------:R-:W1:Y:S01]  /*5430*/  @!P1 LDC R9, c[0x0][0xb0c] ;  /* 0x0002c300ff099b82 */ /* 0x000e620000000800 */
[----:B---3--:R3:W-:Y:S01]  /*5440*/  SYNCS.ARRIVE.TRANS64.RED.A1T0 RZ, [R0+URZ], RZ ;  /* 0x000000ff00ff79a7 */ /* 0x0087e200081004ff */
[----:B--2---:R-:W-:Y:S04]  /*5450*/  LOP3.LUT P4, RZ, R18, 0x1, RZ, 0xc0, !PT ;  /* 0x0000000112ff7812 */ /* 0x004fe8000788c0ff */
[----:B------:R-:W-:Y:S09]  /*5460*/  P2R R180, PR, RZ, 0x10 ;  /* 0x00000010ffb47803 */ /* 0x000ff20000000000 */
[----:B------:R-:W-:Y:S02]  /*5470*/  @P4 MOV R77, R16 ;  /* 0x00000010004d4202 */ /* 0x000fe40000000f00 */
[----:B------:R-:W-:Y:S01]  /*5480*/  @P4 LOP3.LUT R75, R17, 0xffff, RZ, 0xc0, !PT ;  /* 0x0000ffff114b4812 */ /* 0x000fe200078ec0ff */
[----:B---34-:R-:W-:Y:S06]  /*5490*/  @!P0 BRA `(.L_x_103) ;  /* 0x0000000000a48947 */ /* 0x018fec0003800000 */
[----:B------:R-:W-:Y:S01]  /*54a0*/  IMAD.HI.U32 R21, R172, R71, RZ ;  /* 0x00000047ac157227 */ /* 0x000fe200078e00ff */
[----:B------:R-:W-:Y:S02]  /*54b0*/  ISETP.NE.AND P0, PT, R70, 0x1, PT ;  /* 0x000000014600780c */ /* 0x000fe40003f05270 */
[----:B------:R-:W-:Y:S01]  /*54c0*/  ISETP.NE.AND P2, PT, R72, 0x1, PT ;  /* 0x000000014800780c */ /* 0x000fe20003f45270 */
[----:B------:R-:W-:Y:S01]  /*54d0*/  IMAD.HI.U32 R20, R167, R152, RZ ;  /* 0x00000098a7147227 */ /* 0x000fe200078e00ff */
[----:B------:R-:W-:Y:S02]  /*54e0*/  SHF.R.U32.HI R21, RZ, R170, R21 ;  /* 0x000000aaff157219 */ /* 0x000fe40000011615 */
[----:B------:R-:W-:Y:S01]  /*54f0*/  ISETP.NE.AND P3, PT, R74, 0x1, PT ;  /* 0x000000014a00780c */ /* 0x000fe20003f65270 */
[----:B------:R-:W-:Y:S01]  /*5500*/  IMAD.HI.U32 R24, R77, R152, RZ ;  /* 0x000000984d187227 */ /* 0x000fe200078e00ff */
[----:B------:R-:W-:Y:S02]  /*5510*/  SHF.R.U32.HI R20, RZ, R153, R20 ;  /* 0x00000099ff147219 */ /* 0x000fe40000011614 */
[----:B------:R-:W-:Y:S01]  /*5520*/  SEL R3, R172, R21, !P0 ;  /* 0x00000015ac037207 */ /* 0x000fe20004000000 */
[----:B------:R-:W-:Y:S01]  /*5530*/  IMAD.HI.U32 R21, R75, R71, RZ ;  /* 0x000000474b157227 */ /* 0x000fe200078e00ff */
[----:B------:R-:W-:Y:S02]  /*5540*/  SEL R7, R167, R20, !P3 ;  /* 0x00000014a7077207 */ /* 0x000fe40005800000 */
[----:B------:R-:W-:Y:S01]  /*5550*/  SHF.R.U32.HI R24, RZ, R153, R24 ;  /* 0x00000099ff187219 */ /* 0x000fe20000011618 */
[-C--:B------:R-:W-:Y:S04]  /*5560*/  IMAD.HI.U32 R20, R3, R68.reuse, RZ ;  /* 0x0000004403147227 */ /* 0x080fe800078e00ff */
[----:B------:R-:W-:Y:S01]  /*5570*/  IMAD.HI.U32 R22, R7, R68, RZ ;  /* 0x0000004407167227 */ /* 0x000fe200078e00ff */
[-C--:B------:R-:W-:Y:S02]  /*5580*/  @P2 SHF.R.U32.HI R3, RZ, R69.reuse, R20 ;  /* 0x00000045ff032219 */ /* 0x080fe40000011614 */
[----:B------:R-:W-:Y:S02]  /*5590*/  SHF.R.U32.HI R20, RZ, R170, R21 ;  /* 0x000000aaff147219 */ /* 0x000fe40000011615 */
[----:B------:R-:W-:Y:S01]  /*55a0*/  @P2 SHF.R.U32.HI R7, RZ, R69, R22 ;  /* 0x00000045ff072219 */ /* 0x000fe20000011616 */
[C---:B------:R-:W-:Y:S01]  /*55b0*/  IMAD R2, R72.reuse, R3, RZ ;  /* 0x0000000348027224 */ /* 0x040fe200078e02ff */
[----:B------:R-:W-:Y:S02]  /*55c0*/  SEL R5, R75, R20, !P0 ;  /* 0x000000144b057207 */ /* 0x000fe40004000000 */
[----:B------:R-:W-:Y:S01]  /*55d0*/  SEL R3, R77, R24, !P3 ;  /* 0x000000184d037207 */ /* 0x000fe20005800000 */
[----:B------:R-:W-:Y:S01]  /*55e0*/  IMAD R4, R72, R7, RZ ;  /* 0x0000000748047224 */ /* 0x000fe200078e02ff */
[C---:B------:R-:W-:Y:S01]  /*55f0*/  ISETP.GE.AND P0, PT, R5.reuse, R2, PT ;  /* 0x000000020500720c */ /* 0x040fe20003f06270 */
[----:B------:R-:W-:Y:S03]  /*5600*/  IMAD.HI.U32 R6, R5, R68, RZ ;  /* 0x0000004405067227 */ /* 0x000fe600078e00ff */
[----:B------:R-:W-:Y:S01]  /*5610*/  ISETP.GE.OR P0, PT, R3, R4, P0 ;  /* 0x000000040300720c */ /* 0x000fe20000706670 */
[----:B------:R-:W-:Y:S01]  /*5620*/  IMAD.MOV R4, RZ, RZ, -R3 ;  /* 0x000000ffff047224 */ /* 0x000fe200078e0a03 */
[-C--:B------:R-:W-:Y:S03]  /*5630*/  SHF.R.U32.HI R6, RZ, R69.reuse, R6 ;  /* 0x00000045ff067219 */ /* 0x080fe60000011606 */
[----:B------:R-:W-:Y:S01]  /*5640*/  IMAD R77, R74, R4, R77 ;  /* 0x000000044a4d7224 */ /* 0x000fe200078e024d */
[----:B------:R-:W-:Y:S05]  /*5650*/  SEL R15, R5, R6, !P2 ;  /* 0x00000006050f7207 */ /* 0x000fea0005000000 */
[----:B------:R-:W-:Y:S02]  /*5660*/  IMAD.MOV R6, RZ, RZ, -R15 ;  /* 0x000000ffff067224 */ /* 0x000fe400078e0a0f */
[C---:B------:R-:W-:Y:S04]  /*5670*/  @!P0 IMAD.HI.U32 R2, R3.reuse, R68, RZ ;  /* 0x0000004403028227 */ /* 0x040fe800078e00ff */
[----:B------:R-:W-:Y:S01]  /*5680*/  IMAD R6, R72, R6, R5 ;  /* 0x0000000648067224 */ /* 0x000fe200078e0205 */
[----:B------:R-:W-:Y:S04]  /*5690*/  @!P0 SHF.R.U32.HI R2, RZ, R69, R2 ;  /* 0x00000045ff028219 */ /* 0x000fe80000011602 */
[----:B------:R-:W-:Y:S02]  /*56a0*/  @!P0 SEL R0, R3, R2, !P2 ;  /* 0x0000000203008207 */ /* 0x000fe40005000000 */
[----:B------:R-:W-:Y:S02]  /*56b0*/  IADD3 R2, PT, PT, -R5, RZ, RZ ;  /* 0x000000ff05027210 */ /* 0x000fe40007ffe1ff */
[----:B------:R-:W-:Y:S01]  /*56c0*/  @!P0 IADD3 R8, PT, PT, R15, -R0, RZ ;  /* 0x800000000f088210 */ /* 0x000fe20007ffe0ff */
[----:B------:R-:W-:Y:S02]  /*56d0*/  @!P0 IMAD R0, R7, R6, R0 ;  /* 0x0000000607008224 */ /* 0x000fe400078e0200 */
[----:B------:R-:W-:Y:S02]  /*56e0*/  IMAD R75, R70, R2, R75 ;  /* 0x00000002464b7224 */ /* 0x000fe400078e024b */
[----:B------:R-:W-:Y:S02]  /*56f0*/  @!P0 IMAD R5, R8, R72, R3 ;  /* 0x0000004808058224 */ /* 0x000fe400078e0203 */
[----:B------:R-:W-:Y:S04]  /*5700*/  @!P0 IMAD.MOV.U32 R3, RZ, RZ, R0 ;  /* 0x000000ffff038224 */ /* 0x000fe800078e0000 */
[----:B------:R-:W-:Y:S02]  /*5710*/  IMAD R77, R3, R74, R77 ;  /* 0x0000004a034d7224 */ /* 0x000fe400078e024d */
[----:B------:R-:W-:Y:S07]  /*5720*/  IMAD R75, R5, R70, R75 ;  /* 0x00000046054b7224 */ /* 0x000fee00078e024b */
.L_x_103:
[----:B------:R-:W-:Y:S01]  /*5730*/  @!P1 IMAD.HI.U32 R0, R77, R12, RZ ;  /* 0x0000000c4d009227 */ /* 0x000fe200078e00ff */
[----:B-1----:R-:W-:Y:S01]  /*5740*/  @!P1 ISETP.NE.AND P0, PT, R10, 0x1, PT ;  /* 0x000000010a00980c */ /* 0x002fe20003f05270 */
[----:B------:R-:W-:Y:S01]  /*5750*/  ULOP3.LUT UP0, URZ, UR42, 0x1b0, URZ, 0xc0, !UPT ;  /* 0x000001b02aff7892 */ /* 0x000fe2000f80c0ff */
[----:B------:R-:W-:Y:S01]  /*5760*/  @!P1 ISETP.NE.AND P2, PT, R9, 0x1, PT ;  /* 0x000000010900980c */ /* 0x000fe20003f45270 */
[----:B------:R-:W-:Y:S01]  /*5770*/  @!P1 IMAD.HI.U32 R3, R75, R11, RZ ;  /* 0x0000000b4b039227 */ /* 0x000fe200078e00ff */
[----:B------:R-:W-:Y:S02]  /*5780*/  @!P1 SHF.R.U32.HI R0, RZ, R13, R0 ;  /* 0x0000000dff009219 */ /* 0x000fe40000011600 */
[----:B------:R-:W-:Y:S01]  /*5790*/  @P4 SHF.R.U32.HI R171, RZ, 0x10, R17 ;  /* 0x00000010ffab4819 */ /* 0x000fe20000011611 */
[----:B------:R-:W-:Y:S01]  /*57a0*/  VIADD R182, R182, 0x1 ;  /* 0x00000001b6b67836 */ /* 0x000fe20000000000 */
[----:B------:R-:W-:Y:S02]  /*57b0*/  @!P1 SHF.R.U32.HI R2, RZ, R14, R3 ;  /* 0x0000000eff029219 */ /* 0x000fe40000011603 */
[----:B------:R-:W-:Y:S02]  /*57c0*/  @!P1 SEL R3, R77, R0, !P2 ;  /* 0x000000004d039207 */ /* 0x000fe40005000000 */
[----:B------:R-:W-:Y:S05]  /*57d0*/  @!P1 SEL R2, R75, R2, !P0 ;  /* 0x000000024b029207 */ /* 0x000fea0004000000 */
[----:B------:R-:W-:Y:S02]  /*57e0*/  @!P1 IMAD.IADD R0, R2, 0x1, -R3 ;  /* 0x0000000102009824 */ /* 0x000fe400078e0a03 */
[----:B------:R-:W-:Y:S02]  /*57f0*/  @!P1 IMAD.IADD R2, R3, 0x1, -R2 ;  /* 0x0000000103029824 */ /* 0x000fe400078e0a02 */
[----:B------:R-:W-:Y:S02]  /*5800*/  @!P1 IMAD R77, R0, R9, R77 ;  /* 0x00000009004d9224 */ /* 0x000fe400078e024d */
[----:B------:R-:W-:Y:S01]  /*5810*/  @!P1 IMAD R75, R2, R10, R75 ;  /* 0x0000000a024b9224 */ /* 0x000fe200078e024b */
[----:B------:R-:W-:Y:S06]  /*5820*/  BRA.U !UP0, `(.L_x_104) ;  /* 0x0000000108407547 */ /* 0x000fec000b800000 */
[----:B------:R-:W1:Y:S01]  /*5830*/  LDCU.64 UR8, c[0x4][0x80] ;  /* 0x01001000ff0877ac */ /* 0x000e620008000a00 */
[----:B------:R-:W-:Y:S01]  /*5840*/  MOV R3, 0x0 ;  /* 0x0000000000037802 */ /* 0x000fe20000000f00 */
[----:B------:R-:W-:Y:S02]  /*5850*/  HFMA2 R12, -RZ, RZ, 0, 5.9604644775390625e-08 ;  /* 0x00000001ff0c7431 */ /* 0x000fe400000001ff */
[----:B------:R-:W-:Y:S02]  /*5860*/  IMAD.MOV.U32 R8, RZ, RZ, 0x70 ;  /* 0x00000070ff087424 */ /* 0x000fe400078e00ff */
[----:B------:R-:W-:Y:S01]  /*5870*/  IMAD.MOV.U32 R13, RZ, RZ, RZ ;  /* 0x000000ffff0d7224 */ /* 0x000fe200078e00ff */
[----:B------:R-:W2:Y:S01]  /*5880*/  LDCU.64 UR6, c[0x4][0x88] ;  /* 0x01001100ff0677ac */ /* 0x000ea20008000a00 */
[----:B------:R-:W3:Y:S01]  /*5890*/  LDC.64 R2, c[0x4][R3] ;  /* 0x0100000003027b82 */ /* 0x000ee20000000a00 */
[----:B------:R-:W4:Y:S01]  /*58a0*/  LDCU.64 UR4, c[0x4][0x8] ;  /* 0x01000100ff0477ac */ /* 0x000f220008000a00 */
[----:B-1----:R-:W-:Y:S01]  /*58b0*/  MOV R5, UR9 ;  /* 0x0000000900057c02 */ /* 0x002fe20008000f00 */
[----:B------:R-:W-:Y:S01]  /*58c0*/  IMAD.U32 R4, RZ, RZ, UR8 ;  /* 0x00000008ff047e24 */ /* 0x000fe2000f8e00ff */
[----:B--2---:R-:W-:Y:S01]  /*58d0*/  MOV R7, UR7 ;  /* 0x0000000700077c02 */ /* 0x004fe20008000f00 */
[----:B------:R-:W-:Y:S01]  /*58e0*/  IMAD.U32 R6, RZ, RZ, UR6 ;  /* 0x00000006ff067e24 */ /* 0x000fe2000f8e00ff */
[----:B----4-:R-:W-:Y:S01]  /*58f0*/  MOV R11, UR5 ;  /* 0x00000005000b7c02 */ /* 0x010fe20008000f00 */
[----:B------:R-:W-:Y:S02]  /*5900*/  IMAD.U32 R10, RZ, RZ, UR4 ;  /* 0x00000004ff0a7e24 */ /* 0x000fe4000f8e00ff */
[----:B------:R-:W-:Y:S07]  /*5910*/  LEPC R20, `(.L_x_104) ;  /* 0x000000001014794e */ /* 0x000fee0000000000 */
[----:B---3-5:R-:W-:Y:S05]  /*5920*/  CALL.ABS.NOINC R2 ;  /* 0x0000000002007343 */ /* 0x028fea0003c00000 */
.L_x_104:
[----:B------:R-:W-:Y:S01]  /*5930*/  LOP3.LUT P0, RZ, R179, 0x1b0, RZ, 0xc0, !PT ;  /* 0x000001b0b3ff7812 */ /* 0x000fe2000780c0ff */
[----:B------:R-:W-:Y:S11]  /*5940*/  BSSY.RECONVERGENT B6, `(.L_x_105) ;  /* 0x0000013000067945 */ /* 0x000ff60003800200 */
[----:B------:R-:W-:Y:S01]  /*5950*/  @!UPT UIADD3 URZ, UPT, UPT, URZ, URZ, URZ ;  /* 0x000000fffffff290 */ /* 0x000fe2000fffe0ff */
[----:B------:R-:W-:Y:S05]  /*5960*/  @!P0 BRA `(.L_x_106) ;  /* 0x0000000000408947 */ /* 0x000fea0003800000 */
        /* <DEDUP_REMOVED lines=16> */
.L_x_106:
[----:B------:R-:W-:Y:S05]  /*5a70*/  BSYNC.RECONVERGENT B6 ;  /* 0x0000000000067941 */ /* 0x000fea0003800200 */
.L_x_105:
[----:B------:R-:W-:Y:S01]  /*5a80*/  ISETP.NE.U32.AND P3, PT, R150, RZ, PT ;  /* 0x000000ff9600720c */ /* 0x000fe20003f65070 */
[----:B------:R-:W-:Y:S01]  /*5a90*/  UISETP.NE.AND UP1, UPT, UR44, URZ, UPT ;  /* 0x000000ff2c00728c */ /* 0x000fe2000bf25270 */
[----:B------:R-:W-:Y:S02]  /*5aa0*/  ISETP.NE.U32.AND P4, PT, R146, RZ, PT ;  /* 0x000000ff9200720c */ /* 0x000fe40003f85070 */
[----:B------:R-:W-:Y:S02]  /*5ab0*/  ISETP.NE.AND.EX P3, PT, R151, RZ, PT, P3 ;  /* 0x000000ff9700720c */ /* 0x000fe40003f65330 */
[----:B------:R-:W-:Y:S02]  /*5ac0*/  PLOP3.LUT P1, PT, PT, PT, PT, 0x8, 0x80 ;  /* 0x000000000080781c */ /* 0x000fe40003f2e170 */
[----:B------:R-:W-:Y:S02]  /*5ad0*/  PLOP3.LUT P0, PT, PT, PT, UP1, 0x80, 0x8 ;  /* 0x000000000008781c */ /* 0x000fe40003f0f018 */
[----:B------:R-:W-:Y:S02]  /*5ae0*/  ISETP.NE.AND.EX P4, PT, R147, RZ, PT, P4 ;  /* 0x000000ff9300720c */ /* 0x000fe40003f85340 */
[----:B------:R-:W1:Y:S09]  /*5af0*/  @UP1 LDCU.64 UR4, c[0x0][0x888] ;  /* 0x00011100ff0417ac */ /* 0x000e720008000a00 */
[----:B------:R-:W-:Y:S01]  /*5b00*/  @P0 PLOP3.LUT P1, PT, P3, PT, PT, 0x80, 0x8 ;  /* 0x000000000008081c */ /* 0x000fe20001f2f070 */
[----:B-1----:R-:W-:Y:S04]  /*5b10*/  @UP1 UISETP.NE.U32.AND UP0, UPT, UR4, URZ, UPT ;  /* 0x000000ff0400128c */ /* 0x002fe8000bf05070 */
[----:B------:R-:W-:Y:S04]  /*5b20*/  @UP1 UISETP.NE.AND.EX UP0, UPT, UR5, URZ, UPT, UP0 ;  /* 0x000000ff0500128c */ /* 0x000fe8000bf05300 */
[----:B------:R-:W-:Y:S01]  /*5b30*/  @UP1 USEL UR4, URZ, 0xffffffff, UP0 ;  /* 0xffffffffff041887 */ /* 0x000fe20008000000 */
[----:B------:R-:W-:Y:S11]  /*5b40*/  @!P3 BRA `(.L_x_107) ;  /* 0x00000000002cb947 */ /* 0x000ff60003800000 */
[----:B------:R-:W-:Y:S01]  /*5b50*/  ISETP.NE.U32.AND P2, PT, R148, RZ, PT ;  /* 0x000000ff9400720c */ /* 0x000fe20003f45070 */
[----:B------:R-:W-:Y:S03]  /*5b60*/  IMAD.MOV.U32 R165, RZ, RZ, 0x1 ;  /* 0x00000001ffa57424 */ /* 0x000fe600078e00ff */
[----:B------:R-:W-:Y:S11]  /*5b70*/  ISETP.NE.AND.EX P2, PT, R149, RZ, PT, P2 ;  /* 0x000000ff9500720c */ /* 0x000ff60003f45320 */
[----:B------:R-:W-:Y:S02]  /*5b80*/  @!UPT UIADD3 URZ, UPT, UPT, URZ, URZ, URZ ;  /* 0x000000fffffff290 */ /* 0x000fe4000fffe0ff */
[----:B------:R-:W1:Y:S01]  /*5b90*/  @P2 LDC.64 R2, c[0x0][0x888] ;  /* 0x00022200ff022b82 */ /* 0x000e620000000a00 */
[----:B------:R-:W-:Y:S04]  /*5ba0*/  @P2 IMAD R0, R150, UR36, RZ ;  /* 0x0000002496002c24 */ /* 0x000fe8000f8e02ff */
[----:B-1----:R-:W-:Y:S04]  /*5bb0*/  @P2 IMAD.WIDE R2, R0, 0x4, R2 ;  /* 0x0000000400022825 */ /* 0x002fe800078e0202 */
[----:B------:R-:W-:Y:S01]  /*5bc0*/  HFMA2 R0, -RZ, RZ, 0, 5.9604644775390625e-08 ;  /* 0x00000001ff007431 */ /* 0x000fe200000001ff */
[----:B-----5:R1:W5:Y:S04]  /*5bd0*/  @P2 LDG.E R81, desc[UR40][R2.64] ;  /* 0x0000002802512981 */ /* 0x020368000c1e1900 */
[----:B------:R-:W-:Y:S01]  /*5be0*/  @!P2 PRMT R165, R0, 0x7610, R165 ;  /* 0x0000761000a5a816 */ /* 0x000fe200000000a5 */
[----:B-1----:R-:W2:Y:S06]  /*5bf0*/  @!P2 LDC R81, c[0x0][0x880] ;  /* 0x00022000ff51ab82 */ /* 0x002eac0000000800 */
.L_x_107:
[----:B------:R-:W-:Y:S05]  /*5c00*/  @!P4 BRA `(.L_x_108) ;  /* 0x000000000020c947 */ /* 0x000fea0003800000 */
[----:B------:R-:W-:Y:S04]  /*5c10*/  ISETP.NE.U32.AND P2, PT, R144, RZ, PT ;  /* 0x000000ff9000720c */ /* 0x000fe80003f45070 */
[----:B------:R-:W-:Y:S11]  /*5c20*/  ISETP.NE.AND.EX P2, PT, R145, RZ, PT, P2 ;  /* 0x000000ff9100720c */ /* 0x000ff60003f45320 */
[----:B------:R-:W-:Y:S02]  /*5c30*/  @!UPT UIADD3 URZ, UPT, UPT, URZ, URZ, URZ ;  /* 0x000000fffffff290 */ /* 0x000fe4000fffe0ff */
[----:B------:R-:W1:Y:S01]  /*5c40*/  @P2 LDC.64 R2, c[0x0][0x8a8] ;  /* 0x00022a00ff022b82 */ /* 0x000e620000000a00 */
[----:B------:R-:W-:Y:S04]  /*5c50*/  @P2 IMAD R0, R146, UR36, RZ ;  /* 0x0000002492002c24 */ /* 0x000fe8000f8e02ff */
[----:B-1----:R-:W-:Y:S05]  /*5c60*/  @P2 IMAD.WIDE R2, R0, 0x4, R2 ;  /* 0x0000000400022825 */ /* 0x002fea00078e0202 */
[----:B-----5:R1:W5:Y:S02]  /*5c70*/  @P2 LDG.E R78, desc[UR40][R2.64] ;  /* 0x00000028024e2981 */ /* 0x020364000c1e1900 */
[----:B-1----:R-:W3:Y:S02]  /*5c80*/  @!P2 LDC R78, c[0x0][0x8a0] ;  /* 0x00022800ff4eab82 */ /* 0x002ee40000000800 */
.L_x_108:
[----:B--2--5:R-:W-:Y:S01]  /*5c90*/  @P0 FSETP.NEU.AND P4, PT, R81, RZ, PT ;  /* 0x000000ff5100020b */ /* 0x024fe20003f8d000 */
[----:B------:R-:W-:Y:S01]  /*5ca0*/  IMAD.U32 R0, RZ, RZ, UR4 ;  /* 0x00000004ff007e24 */ /* 0x000fe2000f8e00ff */
[----:B------:R-:W-:Y:S01]  /*5cb0*/  @P0 LOP3.LUT P2, RZ, R165, 0xff, RZ, 0xc0, !PT ;  /* 0x000000ffa5ff0812 */ /* 0x000fe2000784c0ff */
[----:B------:R-:W-:Y:S01]  /*5cc0*/  BSSY B1, `(.L_x_109) ;  /* 0x000003d000017945 */ /* 0x000fe20003800000 */
[----:B------:R-:W-:Y:S01]  /*5cd0*/  @P0 SEL R3, RZ, 0xffffffff, P4 ;  /* 0xffffffffff030807 */ /* 0x000fe20002000000 */
[C---:B------:R-:W-:Y:S01]  /*5ce0*/  IMAD R64, R76.reuse, 0x40, R79 ;  /* 0x000000404c407824 */ /* 0x040fe200078e024f */
[----:B------:R-:W-:Y:S02]  /*5cf0*/  LEA R181, R76, UR43, 0x3 ;  /* 0x0000002b4cb57c11 */ /* 0x000fe4000f8e18ff */
[----:B------:R-:W-:Y:S02]  /*5d00*/  CS2R R86, SRZ ;  /* 0x0000000000567805 */ /* 0x000fe4000001ff00 */
[----:B------:R-:W-:Y:S02]  /*5d10*/  @P1 SEL R3, R0, R3, !P2 ;  /* 0x0000000300031207 */ /* 0x000fe40005000000 */
[----:B------:R-:W-:Y:S02]  /*5d20*/  CS2R R84, SRZ ;  /* 0x0000000000547805 */ /* 0x000fe4000001ff00 */
[----:B------:R-:W-:Y:S02]  /*5d30*/  SHF.L.U32 R2, R175, 0x1f, RZ ;  /* 0x0000001faf027819 */ /* 0x000fe400000006ff */
[----:B------:R-:W-:Y:S02]  /*5d40*/  CS2R R90, SRZ ;  /* 0x00000000005a7805 */ /* 0x000fe4000001ff00 */
[----:B------:R-:W-:Y:S02]  /*5d50*/  @P0 LOP3.LUT R3, R3, 0x1, RZ, 0xc0, !PT ;  /* 0x0000000103030812 */ /* 0x000fe400078ec0ff */
[----:B------:R-:W-:Y:S02]  /*5d60*/  CS2R R88, SRZ ;  /* 0x0000000000587805 */ /* 0x000fe4000001ff00 */
[----:B------:R-:W-:Y:S02]  /*5d70*/  PLOP3.LUT P5, PT, PT, PT, PT, 0x8, 0x80 ;  /* 0x000000000080781c */ /* 0x000fe40003fae170 */
[----:B------:R-:W-:Y:S02]  /*5d80*/  CS2R R98, SRZ ;  /* 0x0000000000627805 */ /* 0x000fe4000001ff00 */
[----:B------:R-:W-:Y:S02]  /*5d90*/  ISETP.NE.U32.OR P1, PT, R3, 0x1, !P0 ;  /* 0x000000010300780c */ /* 0x000fe40004725470 */
[----:B------:R-:W-:Y:S02]  /*5da0*/  CS2R R96, SRZ ;  /* 0x0000000000607805 */ /* 0x000fe4000001ff00 */
[----:B------:R-:W-:Y:S02]  /*5db0*/  CS2R R94, SRZ ;  /* 0x00000000005e7805 */ /* 0x000fe4000001ff00 */
[----:B------:R-:W-:Y:S07]  /*5dc0*/  CS2R R92, SRZ ;  /* 0x00000000005c7805 */ /* 0x000fee000001ff00 */
[----:B------:R-:W-:Y:S04]  /*5dd0*/  @P1 SHF.L.U32 R4, R173, 0x1f, RZ ;  /* 0x0000001fad041819 */ /* 0x000fe800000006ff */
[----:B------:R-:W1:Y:S01]  /*5de0*/  @P1 SYNCS.PHASECHK.TRANS64.TRYWAIT P0, [UR43+0xa0], R4 ;  /* 0x0000a004ff0015a7 */ /* 0x000e62000800112b */
[----:B------:R2:W4:Y:S01]  /*5df0*/  SYNCS.PHASECHK.TRANS64.TRYWAIT P4, [R181+URZ+0xe0], R2 ;  /* 0x0000e002b50075a7 */ /* 0x00052200080811ff */
[----:B-1----:R-:W-:Y:S01]  /*5e00*/  @P1 PLOP3.LUT P5, PT, P0, PT, PT, 0x8, 0x80 ;  /* 0x000000000080181c */ /* 0x002fe200007ae170 */
[----:B------:R-:W-:Y:S01]  /*5e10*/  @!UPT UIADD3 URZ, UPT, UPT, URZ, URZ, URZ ;  /* 0x000000fffffff290 */ /* 0x000fe2000fffe0ff */
[----:B--2-4-:R-:W-:Y:S11]  /*5e20*/  @!P1 BRA `(.L_x_110) ;  /* 0x0000000000989947 */ /* 0x014ff60003800000 */
[----:B------:R-:W-:Y:S01]  /*5e30*/  ISETP.NE.U32.AND P0, PT, RZ, UR38, PT ;  /* 0x00000026ff007c0c */ /* 0x000fe2000bf05070 */
[----:B------:R-:W-:Y:S01]  /*5e40*/  BSSY B0, `(.L_x_111) ;  /* 0x0000016000007945 */ /* 0x000fe20003800000 */
[----:B------:R-:W-:Y:S02]  /*5e50*/  FSETP.NEU.AND P2, PT, R81, RZ, PT ;  /* 0x000000ff5100720b */ /* 0x000fe40003f4d000 */
[----:B------:R-:W-:Y:S02]  /*5e60*/  CS2R R94, SRZ ;  /* 0x00000000005e7805 */ /* 0x000fe4000001ff00 */
[----:B------:R-:W-:Y:S02]  /*5e70*/  ISETP.NE.AND.EX P0, PT, RZ, UR39, PT, P0 ;  /* 0x00000027ff007c0c */ /* 0x000fe4000bf05300 */
[----:B------:R-:W-:Y:S02]  /*5e80*/  CS2R R92, SRZ ;  /* 0x00000000005c7805 */ /* 0x000fe4000001ff00 */
[----:B------:R-:W-:Y:S02]  /*5e90*/  LOP3.LUT P1, RZ, R165, 0xff, RZ, 0xc0, !PT ;  /* 0x000000ffa5ff7812 */ /* 0x000fe4000782c0ff */
[----:B------:R-:W-:Y:S02]  /*5ea0*/  CS2R R98, SRZ ;  /* 0x0000000000627805 */ /* 0x000fe4000001ff00 */
[----:B------:R-:W-:Y:S02]  /*5eb0*/  SEL R0, RZ, 0xffffffff, P2 ;  /* 0xffffffffff007807 */ /* 0x000fe40001000000 */
[----:B------:R-:W-:Y:S02]  /*5ec0*/  CS2R R96, SRZ ;  /* 0x0000000000607805 */ /* 0x000fe4000001ff00 */
[----:B------:R-:W-:Y:S02]  /*5ed0*/  SEL R3, RZ, 0xffffffff, P0 ;  /* 0xffffffffff037807 */ /* 0x000fe40000000000 */
[----:B------:R-:W-:Y:S02]  /*5ee0*/  CS2R R90, SRZ ;  /* 0x00000000005a7805 */ /* 0x000fe4000001ff00 */
[----:B------:R-:W-:Y:S02]  /*5ef0*/  CS2R R88, SRZ ;  /* 0x0000000000587805 */ /* 0x000fe4000001ff00 */
[----:B------:R-:W-:Y:S02]  /*5f00*/  CS2R R86, SRZ ;  /* 0x0000000000567805 */ /* 0x000fe4000001ff00 */
[----:B------:R-:W-:Y:S02]  /*5f10*/  @P3 SEL R0, R3, R0, !P1 ;  /* 0x0000000003003207 */ /* 0x000fe40004800000 */
[----:B------:R-:W-:Y:S02]  /*5f20*/  CS2R R84, SRZ ;  /* 0x0000000000547805 */ /* 0x000fe4000001ff00 */
[----:B------:R-:W-:Y:S04]  /*5f30*/  LOP3.LUT R0, R0, 0x1, RZ, 0xc0, !PT ;  /* 0x0000000100007812 */ /* 0x000fe800078ec0ff */
[----:B------:R-:W-:Y:S01]  /*5f40*/  ISETP.NE.U32.AND P0, PT, R0, 0x1, PT ;  /* 0x000000010000780c */ /* 0x000fe20003f05070 */
[----:B------:R-:W-:Y:S01]  /*5f50*/  @!UPT UIADD3 URZ, UPT, UPT, URZ, URZ, URZ ;  /* 0x000000fffffff290 */ /* 0x000fe2000fffe0ff */
[----:B------:R-:W-:Y:S11]  /*5f60*/  @!P5 BRA `(.L_x_112) ;  /* 0x00000000000cd947 */ /* 0x000ff60003800000 */
[----:B------:R-:W-:Y:S04]  /*5f70*/  SHF.L.U32 R3, R173, 0x1f, RZ ;  /* 0x0000001fad037819 */ /* 0x000fe800000006ff */
[----:B------:R-:W1:Y:S02]  /*5f80*/  SYNCS.PHASECHK.TRANS64.TRYWAIT P1, [UR43+0xa0], R3 ;  /* 0x0000a003ff0075a7 */ /* 0x000e64000802112b */
[----:B-1----:R-:W-:Y:S05]  /*5f90*/  @!P1 BRA `(.L_x_113) ;  /* 0x00000020003c9947 */ /* 0x002fea0003800000 */
.L_x_112:
[----:B------:R-:W-:Y:S05]  /*5fa0*/  BSYNC B0 ;  /* 0x0000000000007941 */ /* 0x000fea0003800000 */
.L_x_111:
[----:B------:R2:W4:Y:S01]  /*5fb0*/  @P0 LDS.128 R92, [R168+UR43+0x200] ;  /* 0x0002002ba85c0984 */ /* 0x0005220008000c00 */
[----:B------:R-:W-:Y:S01]  /*5fc0*/  UIADD3 UR4, UPT, UPT, UR43, 0xa8, URZ ;  /* 0x000000a82b047890 */ /* 0x000fe2000fffe0ff */
[----:B------:R-:W-:Y:S02]  /*5fd0*/  LOP3.LUT R173, R173, 0x1, RZ, 0x3c, !PT ;  /* 0x00000001adad7812 */ /* 0x000fe400078e3cff */
[----:B------:R2:W1:Y:S01]  /*5fe0*/  @P0 LDS.128 R96, [R178+0x10] ;  /* 0x00001000b2600984 */ /* 0x0004620000000c00 */
[----:B------:R-:W-:Y:S03]  /*5ff0*/  UPRMT UR4, UR37, 0x654, UR4 ;  /* 0x0000065425047896 */ /* 0x000fe60008000004 */
[----:B------:R2:W1:Y:S04]  /*6000*/  @P0 LDS.128 R88, [R177+0x20] ;  /* 0x00002000b1580984 */ /* 0x0004680000000c00 */
[----:B------:R2:W1:Y:S01]  /*6010*/  @P0 LDS.128 R84, [R176+0x30] ;  /* 0x00003000b0540984 */ /* 0x0004620000000c00 */
[----:B------:R-:W-:Y:S01]  /*6020*/  @!PT LDS RZ, [RZ] ;  /* 0x00000000fffff984 */ /* 0x000fe20000000800 */
[----:B------:R-:W-:Y:S01]  /*6030*/  @!PT LDS RZ, [RZ] ;  /* 0x00000000fffff984 */ /* 0x000fe20000000800 */
[----:B------:R-:W-:Y:S01]  /*6040*/  @!PT LDS RZ, [RZ] ;  /* 0x00000000fffff984 */ /* 0x000fe20000000800 */
[----:B------:R-:W-:Y:S01]  /*6050*/  @!PT LDS RZ, [RZ] ;  /* 0x00000000fffff984 */ /* 0x000fe20000000800 */
[----:B------:R5:W-:Y:S06]  /*6060*/  MEMBAR.ALL.CTA ;  /* 0x0000000000007992 */ /* 0x000bec0000008000 */
[----:B-----5:R-:W5:Y:S02]  /*6070*/  FENCE.VIEW.ASYNC.S ;  /* 0x00000000000073c6 */ /* 0x020f640000000000 */
[----:B-----5:R-:W-:Y:S01]  /*6080*/  SYNCS.ARRIVE.TRANS64.RED.A1T0 RZ, [UR4], RZ ;  /* 0x000000ffffff79a7 */ /* 0x020fe20008100404 */
.L_x_110:
[----:B------:R-:W-:Y:S05]  /*6090*/  BSYNC B1 ;  /* 0x0000000000017941 */ /* 0x000fea0003800000 */
.L_x_109:
[----:B-1----:R-:W-:Y:S04]  /*60a0*/  SHF.R.U32.HI R0, RZ, 0x15, R64 ;  /* 0x00000015ff007819 */ /* 0x002fe80000011640 */
[----:B------:R-:W-:Y:S01]  /*60b0*/  LOP3.LUT P0, RZ, R0, 0x3, R169, 0x48, !PT ;  /* 0x0000000300ff7812 */ /* 0x000fe200078048a9 */
[----:B------:R-:W-:Y:S01]  /*60c0*/  @!UPT UIADD3 URZ, UPT, UPT, URZ, URZ, URZ ;  /* 0x000000fffffff290 */ /* 0x000fe2000fffe0ff */
[----:B------:R-:W-:Y:S11]  /*60d0*/  @P4 BRA `(.L_x_114) ;  /* 0x0000000000084947 */ /* 0x000ff60003800000 */
[----:B------:R-:W1:Y:S02]  /*60e0*/  SYNCS.PHASECHK.TRANS64.TRYWAIT P1, [R181+URZ+0xe0], R2 ;  /* 0x0000e002b50075a7 */ /* 0x000e6400080211ff */
[----:B-1----:R-:W-:Y:S05]  /*60f0*/  @!P1 BRA `(.L_x_115) ;  /* 0x0000001c00fc9947 */ /* 0x002fea0003800000 */
.L_x_114:
[----:B------:R-:W-:Y:S05]  /*6100*/  @!P0 BRA `(.L_x_116) ;  /* 0x0000000000408947 */ /* 0x000fea0003800000 */
[----:B------:R-:W1:Y:S01]  /*6110*/  LDCU.64 UR8, c[0x4][0x70] ;  /* 0x01000e00ff0877ac */ /* 0x000e620008000a00 */
[----:B------:R-:W-:Y:S01]  /*6120*/  MOV R3, 0x0 ;  /* 0x0000000000037802 */ /* 0x000fe20000000f00 */
[----:B------:R-:W-:Y:S02]  /*6130*/  HFMA2 R12, -RZ, RZ, 0, 5.9604644775390625e-08 ;  /* 0x00000001ff0c7431 */ /* 0x000fe400000001ff */
[----:B------:R-:W-:Y:S02]  /*6140*/  IMAD.MOV.U32 R8, RZ, RZ, 0x192 ;  /* 0x00000192ff087424 */ /* 0x000fe400078e00ff */
[----:B------:R-:W-:Y:S01]  /*6150*/  IMAD.MOV.U32 R13, RZ, RZ, RZ ;  /* 0x000000ffff0d7224 */ /* 0x000fe200078e00ff */
[----:B------:R-:W5:Y:S01]  /*6160*/  LDCU.64 UR6, c[0x4][0x78] ;  /* 0x01000f00ff0677ac */ /* 0x000f620008000a00 */
[----:B------:R-:W2:Y:S01]  /*6170*/  LDC.64 R2, c[0x4][R3] ;  /* 0x0100000003027b82 */ /* 0x000ea20000000a00 */
[----:B------:R-:W3:Y:S01]  /*6180*/  LDCU.64 UR4, c[0x4][0x10] ;  /* 0x01000200ff0477ac */ /* 0x000ee20008000a00 */
[----:B-1----:R-:W-:Y:S01]  /*6190*/  MOV R5, UR9 ;  /* 0x0000000900057c02 */ /* 0x002fe20008000f00 */
[----:B------:R-:W-:Y:S01]  /*61a0*/  IMAD.U32 R4, RZ, RZ, UR8 ;  /* 0x00000008ff047e24 */ /* 0x000fe2000f8e00ff */
[----:B-----5:R-:W-:Y:S01]  /*61b0*/  MOV R7, UR7 ;  /* 0x0000000700077c02 */ /* 0x020fe20008000f00 */
[----:B------:R-:W-:Y:S01]  /*61c0*/  IMAD.U32 R6, RZ, RZ, UR6 ;  /* 0x00000006ff067e24 */ /* 0x000fe2000f8e00ff */
[----:B---3--:R-:W-:Y:S01]  /*61d0*/  MOV R11, UR5 ;  /* 0x00000005000b7c02 */ /* 0x008fe20008000f00 */
[----:B------:R-:W-:Y:S02]  /*61e0*/  IMAD.U32 R10, RZ, RZ, UR4 ;  /* 0x00000004ff0a7e24 */ /* 0x000fe4000f8e00ff */
[----:B------:R-:W-:Y:S07]  /*61f0*/  LEPC R20, `(.L_x_116) ;  /* 0x000000001014794e */ /* 0x000fee0000000000 */
[----:B--2-4-:R-:W-:Y:S05]  /*6200*/  CALL.ABS.NOINC R2 ;  /* 0x0000000002007343 */ /* 0x014fea0003c00000 */
.L_x_116:
[----:B------:R-:W-:Y:S01]  /*6210*/  LOP3.LUT P0, RZ, R166, 0x60, RZ, 0xc0, !PT ;  /* 0x00000060a6ff7812 */ /* 0x000fe2000780c0ff */
[----:B------:R-:W-:Y:S05]  /*6220*/  WARPSYNC.ALL ;  /* 0x0000000000007948 */ /* 0x000fea0003800000 */
[----:B------:R-:W-:Y:S01]  /*6230*/  R2UR UR4, R64 ;  /* 0x00000000400472ca */ /* 0x000fe200000e0000 */
[----:B------:R-:W-:Y:S01]  /*6240*/  BSSY.RECONVERGENT B0, `(.L_x_117) ;  /* 0x0000120000007945 */ /* 0x000fe20003800200 */
[-C--:B----4-:R-:W-:Y:S02]  /*6250*/  F2FP.F16.E5M2.UNPACK_B R82, R92.reuse ;  /* 0x0000005cff52723e */ /* 0x090fe400020004ff */
[----:B------:R-:W-:Y:S02]  /*6260*/  F2FP.F16.E5M2.UNPACK_B R109, R92.H1 ;  /* 0x0000005cff6d723e */ /* 0x000fe400030004ff */
[-C--:B------:R-:W-:Y:S01]  /*6270*/  F2FP.F16.E5M2.UNPACK_B R107, R93.reuse ;  /* 0x0000005dff6b723e */ /* 0x080fe200020004ff */
[--C-:B------:R-:W-:Y:S01]  /*6280*/  HADD2.F32 R80, -RZ, R82.reuse.H0_H0 ;  /* 0x20000052ff507230 */ /* 0x100fe20000004100 */
[----:B------:R-:W-:Y:S01]  /*6290*/  F2FP.F16.E5M2.UNPACK_B R105, R93.H1 ;  /* 0x0000005dff69723e */ /* 0x000fe200030004ff */
[----:B------:R-:W-:Y:S01]  /*62a0*/  HADD2.F32 R82, -RZ, R82.H1_H1 ;  /* 0x30000052ff527230 */ /* 0x000fe20000004100 */
[-C--:B------:R-:W-:Y:S01]  /*62b0*/  F2FP.F16.E5M2.UNPACK_B R130, R84.reuse ;  /* 0x00000054ff82723e */ /* 0x080fe200020004ff */
[--C-:B------:R-:W-:Y:S01]  /*62c0*/  HADD2.F32 R83, -RZ, R109.reuse.H0_H0 ;  /* 0x2000006dff537230 */ /* 0x100fe20000004100 */
[----:B------:R-:W-:Y:S01]  /*62d0*/  F2FP.F16.E5M2.UNPACK_B R132, R84.H1 ;  /* 0x00000054ff84723e */ /* 0x000fe200030004ff */
[----:B------:R-:W1:Y:S01]  /*62e0*/  LDTM.x64 R4, tmem[UR4] ;  /* 0x00000004000479ee */ /* 0x000e620008340000 */
[----:B------:R-:W-:Y:S01]  /*62f0*/  NOP ;  /* 0x0000000000007918 */ /* 0x000fe20000000000 */
[----:B------:R-:W-:Y:S01]  /*6300*/  IADD3 R181, PT, PT, R181, 0x100, RZ ;  /* 0x00000100b5b57810 */ /* 0x000fe20007ffe0ff */
[--C-:B------:R-:W-:Y:S01]  /*6310*/  HADD2.F32 R129, -RZ, R130.reuse.H0_H0 ;  /* 0x20000082ff817230 */ /* 0x100fe20000004100 */
[----:B------:R-:W-:Y:S01]  /*6320*/  F2FP.F16.E5M2.UNPACK_B R93, R94 ;  /* 0x0000005eff5d723e */ /* 0x000fe200020004ff */
[----:B------:R-:W-:Y:S01]  /*6330*/  HADD2.F32 R130, -RZ, R130.H1_H1 ;  /* 0x30000082ff827230 */ /* 0x000fe20000004100 */
[----:B------:R-:W-:Y:S01]  /*6340*/  LOP3.LUT R181, R181, 0xfefffff8, RZ, 0xc0, !PT ;  /* 0xfefffff8b5b57812 */ /* 0x000fe200078ec0ff */
[----:B------:R-:W-:Y:S01]  /*6350*/  HADD2.F32 R84, -RZ, R109.H1_H1 ;  /* 0x3000006dff547230 */ /* 0x000fe20000004100 */
[-C--:B------:R-:W-:Y:S01]  /*6360*/  F2FP.F16.E5M2.UNPACK_B R134, R85.reuse ;  /* 0x00000055ff86723e */ /* 0x080fe200020004ff */
[----:B------:R-:W-:Y:S01]  /*6370*/  HADD2.F32 R131, -RZ, R132.H0_H0 ;  /* 0x20000084ff837230 */ /* 0x000fe20000004100 */
[----:B-1----:R1:W-:Y:S01]  /*6380*/  SYNCS.ARRIVE.TRANS64.RED.A1T0 RZ, [R181+URZ], RZ ;  /* 0x000000ffb5ff79a7 */ /* 0x0023e200081004ff */
[----:B------:R-:W-:Y:S01]  /*6390*/  F2FP.F16.E5M2.UNPACK_B R136, R85.H1 ;  /* 0x00000055ff88723e */ /* 0x000fe200030004ff */
[--C-:B------:R-:W-:Y:S01]  /*63a0*/  HADD2.F32 R85, -RZ, R107.reuse.H0_H0 ;  /* 0x2000006bff557230 */ /* 0x100fe20000004100 */
[-C--:B------:R-:W-:Y:S01]  /*63b0*/  F2FP.F16.E5M2.UNPACK_B R138, R86.reuse ;  /* 0x00000056ff8a723e */ /* 0x080fe200020004ff */
[--C-:B------:R-:W-:Y:S01]  /*63c0*/  HADD2.F32 R133, -RZ, R134.reuse.H0_H0 ;  /* 0x20000086ff857230 */ /* 0x100fe20000004100 */
[----:B------:R-:W-:Y:S01]  /*63d0*/  F2FP.F16.E5M2.UNPACK_B R140, R86.H1 ;  /* 0x00000056ff8c723e */ /* 0x000fe200030004ff */
[----:B------:R-:W-:Y:S01]  /*63e0*/  HADD2.F32 R86, -RZ, R107.H1_H1 ;  /* 0x3000006bff567230 */ /* 0x000fe20000004100 */
[----:B------:R-:W-:Y:S01]  /*63f0*/  F2FP.F16.E5M2.UNPACK_B R142, R87 ;  /* 0x00000057ff8e723e */ /* 0x000fe200020004ff */
[----:B------:R-:W-:Y:S01]  /*6400*/  HADD2.F32 R134, -RZ, R134.H1_H1 ;  /* 0x30000086ff867230 */ /* 0x000fe20000004100 */
[----:B------:R-:W-:Y:S01]  /*6410*/  F2FP.F16.E5M2.UNPACK_B R114, R88 ;  /* 0x00000058ff72723e */ /* 0x000fe200020004ff */
[--C-:B------:R-:W-:Y:S01]  /*6420*/  HADD2.F32 R137, -RZ, R138.reuse.H0_H0 ;  /* 0x2000008aff897230 */ /* 0x100fe20000004100 */
[-C--:B------:R-:W-:Y:S01]  /*6430*/  F2FP.F16.E5M2.UNPACK_B R118, R89.reuse ;  /* 0x00000059ff76723e */ /* 0x080fe200020004ff */
[----:B------:R-:W-:Y:S01]  /*6440*/  HADD2.F32 R138, -RZ, R138.H1_H1 ;  /* 0x3000008aff8a7230 */ /* 0x000fe20000004100 */
[----:B------:R-:W-:Y:S01]  /*6450*/  F2FP.F16.E5M2.UNPACK_B R120, R89.H1 ;  /* 0x00000059ff78723e */ /* 0x000fe200030004ff */
[C---:B---3--:R-:W-:Y:S01]  /*6460*/  FMUL R4, R78.reuse, R4 ;  /* 0x000000044e047220 */ /* 0x048fe20000400000 */
[C---:B------:R-:W-:Y:S01]  /*6470*/  FMUL R5, R78.reuse, R5 ;  /* 0x000000054e057220 */ /* 0x040fe20000400000 */
[C---:B------:R-:W-:Y:S01]  /*6480*/  FMUL R8, R78.reuse, R8 ;  /* 0x000000084e087220 */ /* 0x040fe20000400000 */
[C---:B------:R-:W-:Y:S01]  /*6490*/  FMUL R9, R78.reuse, R9 ;  /* 0x000000094e097220 */ /* 0x040fe20000400000 */
[C---:B------:R-:W-:Y:S01]  /*64a0*/  FFMA R4, R81.reuse, R80, R4 ;  /* 0x0000005051047223 */ /* 0x040fe20000000004 */
[C---:B------:R-:W-:Y:S01]  /*64b0*/  FFMA R5, R81.reuse, R82, R5 ;  /* 0x0000005251057223 */ /* 0x040fe20000000005 */
[----:B------:R-:W-:Y:S02]  /*64c0*/  HADD2.F32 R89, -RZ, R93.H0_H0 ;  /* 0x2000005dff597230 */ /* 0x000fe40000004100 */
[C---:B------:R-:W-:Y:S01]  /*64d0*/  FMUL R12, R78.reuse, R12 ;  /* 0x0000000c4e0c7220 */ /* 0x040fe20000400000 */
        /* <DEDUP_REMOVED lines=11> */
[--C-:B------:R-:W-:Y:S02]  /*6590*/  HADD2.F32 R113, -RZ, R114.reuse.H0_H0 ;  /* 0x20000072ff717230 */ /* 0x100fe40000004100 */
[C---:B------:R-:W-:Y:S01]  /*65a0*/  FMUL R32, R78.reuse, R36 ;  /* 0x000000244e207220 */ /* 0x040fe20000400000 */
[----:B------:R-:W-:Y:S02]  /*65b0*/  HADD2.F32 R114, -RZ, R114.H1_H1 ;  /* 0x30000072ff727230 */ /* 0x000fe40000004100 */
[C---:B------:R-:W-:Y:S01]  /*65c0*/  FMUL R33, R78.reuse, R37 ;  /* 0x000000254e217220 */ /* 0x040fe20000400000 */
[--C-:B------:R-:W-:Y:S02]  /*65d0*/  HADD2.F32 R117, -RZ, R118.reuse.H0_H0 ;  /* 0x20000076ff757230 */ /* 0x100fe40000004100 */
[C---:B------:R-:W-:Y:S01]  /*65e0*/  FMUL R36, R78.reuse, R40 ;  /* 0x000000284e247220 */ /* 0x040fe20000400000 */
[----:B------:R-:W-:Y:S02]  /*65f0*/  HADD2.F32 R118, -RZ, R118.H1_H1 ;  /* 0x30000076ff767230 */ /* 0x000fe40000004100 */
        /* <DEDUP_REMOVED lines=8> */
[----:B------:R-:W-:Y:S01]  /*6680*/  F2FP.F16.E5M2.UNPACK_B R92, R94.H1 ;  /* 0x0000005eff5c723e */ /* 0x000fe200030004ff */
[C---:B------:R-:W-:Y:S01]  /*6690*/  FMUL R53, R78.reuse, R57 ;  /* 0x000000394e357220 */ /* 0x040fe20000400000 */
[C---:B------:R-:W-:Y:S01]  /*66a0*/  FMUL R56, R78.reuse, R60 ;  /* 0x0000003c4e387220 */ /* 0x040fe20000400000 */
[----:B------:R-:W-:Y:S01]  /*66b0*/  F2FP.F16.E5M2.UNPACK_B R141, R87.H1 ;  /* 0x00000057ff8d723e */ /* 0x000fe200030004ff */
[C---:B------:R-:W-:Y:S01]  /*66c0*/  FMUL R57, R78.reuse, R61 ;  /* 0x0000003d4e397220 */ /* 0x040fe20000400000 */
[----:B------:R-:W-:Y:S02]  /*66d0*/  HADD2.F32 R80, -RZ, R142.H1_H1 ;  /* 0x3000008eff507230 */ /* 0x000fe40000004100 */
[C---:B------:R-:W-:Y:S01]  /*66e0*/  FMUL R60, R78.reuse, R64 ;  /* 0x000000404e3c7220 */ /* 0x040fe20000400000 */
[----:B------:R-:W-:Y:S01]  /*66f0*/  F2FP.F16.E5M2.UNPACK_B R116, R88.H1 ;  /* 0x00000058ff74723e */ /* 0x000fe200030004ff */
[C---:B------:R-:W-:Y:S01]  /*6700*/  FMUL R61, R78.reuse, R65 ;  /* 0x000000414e3d7220 */ /* 0x040fe20000400000 */
[C---:B------:R-:W-:Y:S01]  /*6710*/  FMUL R6, R78.reuse, R6 ;  /* 0x000000064e067220 */ /* 0x040fe20000400000 */
[----:B------:R-:W-:Y:S01]  /*6720*/  F2FP.F16.E5M2.UNPACK_B R94, R95 ;  /* 0x0000005fff5e723e */ /* 0x000fe200020004ff */
[C---:B------:R-:W-:Y:S01]  /*6730*/  FMUL R7, R78.reuse, R7 ;  /* 0x000000074e077220 */ /* 0x040fe20000400000 */
[----:B------:R-:W-:Y:S02]  /*6740*/  HADD2.F32 R87, -RZ, R105.H0_H0 ;  /* 0x20000069ff577230 */ /* 0x000fe40000004100 */
[C---:B------:R-:W-:Y:S01]  /*6750*/  FFMA R6, R81.reuse, R83, R6 ;  /* 0x0000005351067223 */ /* 0x040fe20000000006 */
[----:B------:R-:W-:Y:S01]  /*6760*/  F2FP.F16.E5M2.UNPACK_B R122, R90 ;  /* 0x0000005aff7a723e */ /* 0x000fe200020004ff */
[C---:B------:R-:W-:Y:S01]  /*6770*/  FFMA R7, R81.reuse, R84, R7 ;  /* 0x0000005451077223 */ /* 0x040fe20000000007 */
[C---:B------:R-:W-:Y:S01]  /*6780*/  FFMA R8, R81.reuse, R85, R8 ;  /* 0x0000005551087223 */ /* 0x040fe20000000008 */
[----:B------:R-:W-:Y:S01]  /*6790*/  F2FP.F16.E5M2.UNPACK_B R124, R90.H1 ;  /* 0x0000005aff7c723e */ /* 0x000fe200030004ff */
[----:B------:R-:W-:Y:S01]  /*67a0*/  FFMA R9, R81, R86, R9 ;  /* 0x0000005651097223 */ /* 0x000fe20000000009 */
[----:B------:R-:W-:Y:S01]  /*67b0*/  HADD2.F32 R90, -RZ, R93.H1_H1 ;  /* 0x3000005dff5a7230 */ /* 0x000fe20000004100 */
[----:B------:R-:W-:Y:S01]  /*67c0*/  F2FP.SATFINITE.E5M2.F32.PACK_AB_MERGE_C R156, R7, R6, RZ ;  /* 0x00000006079c723e */ /* 0x000fe200048060ff */
[----:B------:R-:W-:Y:S02]  /*67d0*/  HADD2.F32 R93, -RZ, R94.H0_H0 ;  /* 0x2000005eff5d7230 */ /* 0x000fe40000004100 */
[C---:B------:R-:W-:Y:S01]  /*67e0*/  FMUL R10, R78.reuse, R10 ;  /* 0x0000000a4e0a7220 */ /* 0x040fe20000400000 */
[----:B------:R-:W-:Y:S01]  /*67f0*/  HADD2.F32 R88, -RZ, R105.H1_H1 ;  /* 0x30000069ff587230 */ /* 0x000fe20000004100 */
[----:B------:R-:W-:Y:S01]  /*6800*/  F2FP.SATFINITE.E5M2.F32.PACK_AB_MERGE_C R156, R5, R4, R156 ;  /* 0x00000004059c723e */ /* 0x000fe2000480609c */
[--C-:B------:R-:W-:Y:S02]  /*6810*/  HADD2.F32 R121, -RZ, R122.reuse.H0_H0 ;  /* 0x2000007aff797230 */ /* 0x100fe40000004100 */
[C---:B------:R-:W-:Y:S01]  /*6820*/  FFMA R10, R81.reuse, R87, R10 ;  /* 0x00000057510a7223 */ /* 0x040fe2000000000a */
[----:B------:R-:W-:Y:S02]  /*6830*/  HADD2.F32 R122, -RZ, R122.H1_H1 ;  /* 0x3000007aff7a7230 */ /* 0x000fe40000004100 */
[C---:B------:R-:W-:Y:S01]  /*6840*/  FMUL R11, R78.reuse, R11 ;  /* 0x0000000b4e0b7220 */ /* 0x040fe20000400000 */
[----:B------:R-:W-:Y:S01]  /*6850*/  F2FP.F16.E5M2.UNPACK_B R103, R95.H1 ;  /* 0x0000005fff67723e */ /* 0x000fe200030004ff */
[----:B------:R-:W-:Y:S01]  /*6860*/  HADD2.F32 R95, -RZ, R94.H1_H1 ;  /* 0x3000005eff5f7230 */ /* 0x000fe20000004100 */
[-C--:B------:R-:W-:Y:S01]  /*6870*/  F2FP.F16.E5M2.UNPACK_B R126, R91.reuse ;  /* 0x0000005bff7e723e */ /* 0x080fe200020004ff */
[C---:B------:R-:W-:Y:S01]  /*6880*/  FFMA R11, R81.reuse, R88, R11 ;  /* 0x00000058510b7223 */ /* 0x040fe2000000000b */
[----:B------:R-:W-:Y:S01]  /*6890*/  F2FP.F16.E5M2.UNPACK_B R128, R91.H1 ;  /* 0x0000005bff80723e */ /* 0x000fe200030004ff */
[----:B------:R-:W-:Y:S02]  /*68a0*/  HADD2.F32 R91, -RZ, R92.H0_H0 ;  /* 0x2000005cff5b7230 */ /* 0x000fe40000004100 */
[C---:B------:R-:W-:Y:S01]  /*68b0*/  FFMA R12, R81.reuse, R89, R12 ;  /* 0x00000059510c7223 */ /* 0x040fe2000000000c */
[----:B------:R-:W-:Y:S01]  /*68c0*/  FFMA R13, R81, R90, R13 ;  /* 0x0000005a510d7223 */ /* 0x000fe2000000000d */
[----:B------:R-:W-:Y:S01]  /*68d0*/  F2FP.SATFINITE.E5M2.F32.PACK_AB_MERGE_C R157, R11, R10, RZ ;  /* 0x0000000a0b9d723e */ /* 0x000fe200048060ff */
[--C-:B------:R-:W-:Y:S01]  /*68e0*/  HADD2.F32 R125, -RZ, R126.reuse.H0_H0 ;  /* 0x2000007eff7d7230 */ /* 0x100fe20000004100 */
[----:B------:R-:W-:Y:S01]  /*68f0*/  F2FP.F16.E5M2.UNPACK_B R101, R96 ;  /* 0x00000060ff65723e */ /* 0x000fe200020004ff */
[----:B------:R-:W-:Y:S01]  /*6900*/  HADD2.F32 R126, -RZ, R126.H1_H1 ;  /* 0x3000007eff7e7230 */ /* 0x000fe20000004100 */
[----:B------:R-:W-:Y:S01]  /*6910*/  F2FP.SATFINITE.E5M2.F32.PACK_AB_MERGE_C R157, R9, R8, R157 ;  /* 0x00000008099d723e */ /* 0x000fe2000480609d */
[----:B------:R-:W-:Y:S02]  /*6920*/  HADD2.F32 R83, -RZ, R142.H0_H0 ;  /* 0x2000008eff537230 */ /* 0x000fe40000004100 */
[C---:B------:R-:W-:Y:S01]  /*6930*/  FMUL R14, R78.reuse, R14 ;  /* 0x0000000e4e0e7220 */ /* 0x040fe20000400000 */
[----:B------:R-:W-:Y:S02]  /*6940*/  HADD2.F32 R92, -RZ, R92.H1_H1 ;  /* 0x3000005cff5c7230 */ /* 0x000fe40000004100 */
[C---:B------:R-:W-:Y:S01]  /*6950*/  FMUL R15, R78.reuse, R15 ;  /* 0x0000000f4e0f7220 */ /* 0x040fe20000400000 */
[----:B------:R-:W-:Y:S01]  /*6960*/  F2FP.F16.E5M2.UNPACK_B R100, R96.H1 ;  /* 0x00000060ff64723e */ /* 0x000fe200030004ff */
[--C-:B------:R-:W-:Y:S02]  /*6970*/  HADD2.F32 R94, -RZ, R103.reuse.H0_H0 ;  /* 0x20000067ff5e7230 */ /* 0x100fe40000004100 */
[C---:B------:R-:W-:Y:S01]  /*6980*/  FFMA R14, R81.reuse, R91, R14 ;  /* 0x0000005b510e7223 */ /* 0x040fe2000000000e */
[C---:B------:R-:W-:Y:S01]  /*6990*/  FFMA R15, R81.reuse, R92, R15 ;  /* 0x0000005c510f7223 */ /* 0x040fe2000000000f */
[C---:B------:R-:W-:Y:S01]  /*69a0*/  FFMA R0, R81.reuse, R93, R0 ;  /* 0x0000005d51007223 */ /* 0x040fe20000000000 */
[----:B------:R-:W-:Y:S01]  /*69b0*/  FFMA R2, R81, R95, R2 ;  /* 0x0000005f51027223 */ /* 0x000fe20000000002 */
[-C--:B------:R-:W-:Y:S01]  /*69c0*/  F2FP.F16.E5M2.UNPACK_B R102, R97.reuse ;  /* 0x00000061ff66723e */ /* 0x080fe200020004ff */
[----:B------:R-:W-:Y:S01]  /*69d0*/  HADD2.F32 R96, -RZ, R103.H1_H1 ;  /* 0x30000067ff607230 */ /* 0x000fe20000004100 */
[----:B------:R-:W-:Y:S01]  /*69e0*/  F2FP.SATFINITE.E5M2.F32.PACK_AB_MERGE_C R158, R15, R14, RZ ;  /* 0x0000000e0f9e723e */ /* 0x000fe200048060ff */
[C---:B------:R-:W-:Y:S01]  /*69f0*/  FMUL R3, R78.reuse, R18 ;  /* 0x000000124e037220 */ /* 0x040fe20000400000 */
[----:B------:R-:W-:Y:S01]  /*6a00*/  F2FP.F16.E5M2.UNPACK_B R104, R97.H1 ;  /* 0x00000061ff68723e */ /* 0x000fe200030004ff */
[--C-:B------:R-:W-:Y:S01]  /*6a10*/  HADD2.F32 R97, -RZ, R101.reuse.H0_H0 ;  /* 0x20000065ff617230 */ /* 0x100fe20000004100 */
[----:B------:R-:W-:Y:S01]  /*6a20*/  F2FP.SATFINITE.E5M2.F32.PACK_AB_MERGE_C R158, R13, R12, R158 ;  /* 0x0000000c0d9e723e */ /* 0x000fe2000480609e */
[C---:B------:R-:W-:Y:S01]  /*6a30*/  FFMA R3, R81.reuse, R94, R3 ;  /* 0x0000005e51037223 */ /* 0x040fe20000000003 */
[-C--:B------:R-:W-:Y:S01]  /*6a40*/  F2FP.F16.E5M2.UNPACK_B R106, R98.reuse ;  /* 0x00000062ff6a723e */ /* 0x080fe200020004ff */
[C---:B------:R-:W-:Y:S01]  /*6a50*/  FMUL R19, R78.reuse, R19 ;  /* 0x000000134e137220 */ /* 0x040fe20000400000 */
[----:B------:R-:W-:Y:S01]  /*6a60*/  F2FP.F16.E5M2.UNPACK_B R108, R98.H1 ;  /* 0x00000062ff6c723e */ /* 0x000fe200030004ff */
[----:B------:R-:W-:Y:S01]  /*6a70*/  HADD2.F32 R98, -RZ, R101.H1_H1 ;  /* 0x30000065ff627230 */ /* 0x000fe20000004100 */
[-C--:B------:R-:W-:Y:S01]  /*6a80*/  F2FP.F16.E5M2.UNPACK_B R110, R99.reuse ;  /* 0x00000063ff6e723e */ /* 0x080fe200020004ff */
[----:B------:R-:W-:Y:S01]  /*6a90*/  HADD2.F32 R101, -RZ, R102.H0_H0 ;  /* 0x20000066ff657230 */ /* 0x000fe20000004100 */
[----:B------:R-:W-:Y:S01]  /*6aa0*/  F2FP.F16.E5M2.UNPACK_B R112, R99.H1 ;  /* 0x00000063ff70723e */ /* 0x000fe200030004ff */
[----:B------:R-:W-:Y:S02]  /*6ab0*/  HADD2.F32 R99, -RZ, R100.H0_H0 ;  /* 0x20000064ff637230 */ /* 0x000fe40000004100 */
[C---:B------:R-:W-:Y:S01]  /*6ac0*/  FFMA R19, R81.reuse, R96, R19 ;  /* 0x0000006051137223 */ /* 0x040fe20000000013 */
[C---:B------:R-:W-:Y:S01]  /*6ad0*/  FFMA R16, R81.reuse, R97, R16 ;  /* 0x0000006151107223 */ /* 0x040fe20000000010 */
[----:B------:R-:W-:Y:S01]  /*6ae0*/  FFMA R17, R81, R98, R17 ;  /* 0x0000006251117223 */ /* 0x000fe20000000011 */
[----:B------:R-:W-:Y:S02]  /*6af0*/  HADD2.F32 R102, -RZ, R102.H1_H1 ;  /* 0x30000066ff667230 */ /* 0x000fe40000004100 */
[----:B------:R-:W-:Y:S01]  /*6b00*/  FMUL R18, R78, R22 ;  /* 0x000000164e127220 */ /* 0x000fe20000400000 */
[----:B------:R-:W-:Y:S01]  /*6b10*/  HADD2.F32 R100, -RZ, R100.H1_H1 ;  /* 0x30000064ff647230 */ /* 0x000fe20000004100 */
[----:B------:R-:W-:Y:S01]  /*6b20*/  F2FP.SATFINITE.E5M2.F32.PACK_AB_MERGE_C R159, R19, R3, RZ ;  /* 0x00000003139f723e */ /* 0x000fe200048060ff */
[--C-:B------:R-:W-:Y:S02]  /*6b30*/  HADD2.F32 R105, -RZ, R106.reuse.H0_H0 ;  /* 0x2000006aff697230 */ /* 0x100fe40000004100 */
[C---:B------:R-:W-:Y:S01]  /*6b40*/  FFMA R18, R81.reuse, R99, R18 ;  /* 0x0000006351127223 */ /* 0x040fe20000000012 */
[----:B------:R-:W-:Y:S01]  /*6b50*/  HADD2.F32 R106, -RZ, R106.H1_H1 ;  /* 0x3000006aff6a7230 */ /* 0x000fe20000004100 */
[----:B------:R-:W-:Y:S01]  /*6b60*/  F2FP.SATFINITE.E5M2.F32.PACK_AB_MERGE_C R159, R2, R0, R159 ;  /* 0x00000000029f723e */ /* 0x000fe2000480609f */
[----:B------:R-:W-:Y:S02]  /*6b70*/  HADD2.F32 R109, -RZ, R110.H0_H0 ;  /* 0x2000006eff6d7230 */ /* 0x000fe40000004100 */
[C---:B------:R-:W-:Y:S01]  /*6b80*/  FMUL R23, R78.reuse, R23 ;  /* 0x000000174e177220 */ /* 0x040fe20000400000 */
[--C-:B------:R-:W-:Y:S02]  /*6b90*/  HADD2.F32 R103, -RZ, R104.reuse.H0_H0 ;  /* 0x20000068ff677230 */ /* 0x100fe40000004100 */
[C---:B------:R-:W-:Y:S01]  /*6ba0*/  FMUL R22, R78.reuse, R26 ;  /* 0x0000001a4e167220 */ /* 0x040fe20000400000 */
[----:B------:R-:W-:Y:S01]  /*6bb0*/  HADD2.F32 R104, -RZ, R104.H1_H1 ;  /* 0x30000068ff687230 */ /* 0x000fe20000004100 */
[----:B------:R1:W-:Y:S01]  /*6bc0*/  STS.128 [R168+UR43+0x2200], R156 ;  /* 0x0022009ca8007988 */ /* 0x0003e20008000c2b */
[C---:B------:R-:W-:Y:S01]  /*6bd0*/  FFMA R23, R81.reuse, R100, R23 ;  /* 0x0000006451177223 */ /* 0x040fe20000000017 */
[C---:B------:R-:W-:Y:S01]  /*6be0*/  FFMA R20, R81.reuse, R101, R20 ;  /* 0x0000006551147223 */ /* 0x040fe20000000014 */
[C---:B------:R-:W-:Y:S01]  /*6bf0*/  FFMA R21, R81.reuse, R102, R21 ;  /* 0x0000006651157223 */ /* 0x040fe20000000015 */
[----:B------:R-:W-:Y:S01]  /*6c00*/  FFMA R22, R81, R103, R22 ;  /* 0x0000006751167223 */ /* 0x000fe20000000016 */
[----:B------:R-:W-:Y:S01]  /*6c10*/  HADD2.F32 R110, -RZ, R110.H1_H1 ;  /* 0x3000006eff6e7230 */ /* 0x000fe20000004100 */
[----:B------:R-:W-:Y:S01]  /*6c20*/  F2FP.SATFINITE.E5M2.F32.PACK_AB_MERGE_C R160, R23, R18, RZ ;  /* 0x0000001217a0723e */ /* 0x000fe200048060ff */
[C---:B------:R-:W-:Y:S01]  /*6c30*/  FMUL R27, R78.reuse, R27 ;  /* 0x0000001b4e1b7220 */ /* 0x040fe20000400000 */
[--C-:B------:R-:W-:Y:S02]  /*6c40*/  HADD2.F32 R107, -RZ, R108.reuse.H0_H0 ;  /* 0x2000006cff6b7230 */ /* 0x100fe40000004100 */
[C---:B------:R-:W-:Y:S01]  /*6c50*/  FMUL R26, R78.reuse, R30 ;  /* 0x0000001e4e1a7220 */ /* 0x040fe20000400000 */
[----:B------:R-:W-:Y:S01]  /*6c60*/  HADD2.F32 R108, -RZ, R108.H1_H1 ;  /* 0x3000006cff6c7230 */ /* 0x000fe20000004100 */
[----:B------:R-:W-:Y:S01]  /*6c70*/  F2FP.SATFINITE.E5M2.F32.PACK_AB_MERGE_C R160, R17, R16, R160 ;  /* 0x0000001011a0723e */ /* 0x000fe200048060a0 */
[C---:B------:R-:W-:Y:S01]  /*6c80*/  FFMA R27, R81.reuse, R104, R27 ;  /* 0x00000068511b7223 */ /* 0x040fe2000000001b */
[C---:B------:R-:W-:Y:S01]  /*6c90*/  FFMA R24, R81.reuse, R105, R24 ;  /* 0x0000006951187223 */ /* 0x040fe20000000018 */
[C---:B------:R-:W-:Y:S01]  /*6ca0*/  FFMA R25, R81.reuse, R106, R25 ;  /* 0x0000006a51197223 */ /* 0x040fe20000000019 */
[----:B------:R-:W-:Y:S01]  /*6cb0*/  FFMA R26, R81, R107, R26 ;  /* 0x0000006b511a7223 */ /* 0x000fe2000000001a */
[C---:B------:R-:W-:Y:S01]  /*6cc0*/  FMUL R31, R78.reuse, R31 ;  /* 0x0000001f4e1f7220 */ /* 0x040fe20000400000 */
[--C-:B------:R-:W-:Y:S01]  /*6cd0*/  HADD2.F32 R111, -RZ, R112.reuse.H0_H0 ;  /* 0x20000070ff6f7230 */ /* 0x100fe20000004100 */
[----:B------:R-:W-:Y:S01]  /*6ce0*/  F2FP.SATFINITE.E5M2.F32.PACK_AB_MERGE_C R161, R27, R22, RZ ;  /* 0x000000161ba1723e */ /* 0x000fe200048060ff */
[----:B------:R-:W-:Y:S02]  /*6cf0*/  HADD2.F32 R112, -RZ, R112.H1_H1 ;  /* 0x30000070ff707230 */ /* 0x000fe40000004100 */
[C---:B------:R-:W-:Y:S01]  /*6d00*/  FFMA R31, R81.reuse, R108, R31 ;  /* 0x0000006c511f7223 */ /* 0x040fe2000000001f */
[----:B------:R-:W-:Y:S01]  /*6d10*/  FFMA R28, R81, R109, R28 ;  /* 0x0000006d511c7223 */ /* 0x000fe2000000001c */
[----:B------:R-:W-:Y:S01]  /*6d20*/  F2FP.SATFINITE.E5M2.F32.PACK_AB_MERGE_C R161, R21, R20, R161 ;  /* 0x0000001415a1723e */ /* 0x000fe200048060a1 */
[----:B------:R-:W-:Y:S01]  /*6d30*/  FFMA R29, R81, R110, R29 ;  /* 0x0000006e511d7223 */ /* 0x000fe2000000001d */
[C---:B------:R-:W-:Y:S01]  /*6d40*/  FMUL R30, R78.reuse, R34 ;  /* 0x000000224e1e7220 */ /* 0x040fe20000400000 */
[----:B------:R-:W-:Y:S01]  /*6d50*/  F2FP.SATFINITE.E5M2.F32.PACK_AB_MERGE_C R162, R31, R26, RZ ;  /* 0x0000001a1fa2723e */ /* 0x000fe200048060ff */
[C---:B------:R-:W-:Y:S01]  /*6d60*/  FMUL R35, R78.reuse, R35 ;  /* 0x000000234e237220 */ /* 0x040fe20000400000 */
[--C-:B------:R-:W-:Y:S02]  /*6d70*/  HADD2.F32 R115, -RZ, R116.reuse.H0_H0 ;  /* 0x20000074ff737230 */ /* 0x100fe40000004100 */
[----:B------:R-:W-:Y:S01]  /*6d80*/  FFMA R30, R81, R111, R30 ;  /* 0x0000006f511e7223 */ /* 0x000fe2000000001e */
[----:B------:R-:W-:Y:S01]  /*6d90*/  F2FP.SATFINITE.E5M2.F32.PACK_AB_MERGE_C R162, R25, R24, R162 ;  /* 0x0000001819a2723e */ /* 0x000fe200048060a2 */
[C---:B------:R-:W-:Y:S01]  /*6da0*/  FFMA R35, R81.reuse, R112, R35 ;  /* 0x0000007051237223 */ /* 0x040fe20000000023 */
[C---:B------:R-:W-:Y:S01]  /*6db0*/  FFMA R32, R81.reuse, R113, R32 ;  /* 0x0000007151207223 */ /* 0x040fe20000000020 */
[----:B------:R-:W-:Y:S01]  /*6dc0*/  FFMA R33, R81, R114, R33 ;  /* 0x0000007251217223 */ /* 0x000fe20000000021 */
[----:B------:R-:W-:Y:S02]  /*6dd0*/  HADD2.F32 R116, -RZ, R116.H1_H1 ;  /* 0x30000074ff747230 */ /* 0x000fe40000004100 */
        /* <DEDUP_REMOVED lines=9> */
[----:B------:R-:W-:Y:S01]  /*6e70*/  HADD2.F32 R120, -RZ, R120.H1_H1 ;  /* 0x30000078ff787230 */ /* 0x000fe20000004100 */
[----:B------:R1:W-:Y:S01]  /*6e80*/  STS.128 [R178+0x2010], R160 ;  /* 0x002010a0b2007388 */ /* 0x0003e20000000c00 */
[----:B------:R-:W-:Y:S01]  /*6e90*/  F2FP.SATFINITE.E5M2.F32.PACK_AB_MERGE_C R184, R39, R34, RZ ;  /* 0x0000002227b8723e */ /* 0x000fe200048060ff */
[C---:B------:R-:W-:Y:S01]  /*6ea0*/  FMUL R38, R78.reuse, R42 ;  /* 0x0000002a4e267220 */ /* 0x040fe20000400000 */
[C---:B------:R-:W-:Y:S01]  /*6eb0*/  FMUL R43, R78.reuse, R43 ;  /* 0x0000002b4e2b7220 */ /* 0x040fe20000400000 */
[--C-:B------:R-:W-:Y:S01]  /*6ec0*/  HADD2.F32 R123, -RZ, R124.reuse.H0_H0 ;  /* 0x2000007cff7b7230 */ /* 0x100fe20000004100 */
[----:B------:R-:W-:Y:S01]  /*6ed0*/  F2FP.SATFINITE.E5M2.F32.PACK_AB_MERGE_C R184, R33, R32, R184 ;  /* 0x0000002021b8723e */ /* 0x000fe200048060b8 */
[C---:B------:R-:W-:Y:S01]  /*6ee0*/  FFMA R38, R81.reuse, R119, R38 ;  /* 0x0000007751267223 */ /* 0x040fe20000000026 */
        /* <DEDUP_REMOVED lines=12> */
[C---:B------:R-:W-:Y:S01]  /*6fb0*/  FFMA R45, R81.reuse, R126, R45 ;  /* 0x0000007e512d7223 */ /* 0x040fe2000000002d */
[----:B------:R-:W-:Y:S02]  /*6fc0*/  HADD2.F32 R128, -RZ, R128.H1_H1 ;  /* 0x30000080ff807230 */ /* 0x000fe40000004100 */
[C---:B------:R-:W-:Y:S01]  /*6fd0*/  FMUL R46, R78.reuse, R50 ;  /* 0x000000324e2e7220 */ /* 0x040fe20000400000 */
[C---:B------:R-:W-:Y:S01]  /*6fe0*/  FMUL R51, R78.reuse, R51 ;  /* 0x000000334e337220 */ /* 0x040fe20000400000 */
[----:B------:R-:W-:Y:S02]  /*6ff0*/  HADD2.F32 R132, -RZ, R132.H1_H1 ;  /* 0x30000084ff847230 */ /* 0x000fe40000004100 */
[C---:B------:R-:W-:Y:S01]  /*7000*/  FMUL R50, R78.reuse, R54 ;  /* 0x000000364e327220 */ /* 0x040fe20000400000 */
[C---:B------:R-:W-:Y:S01]  /*7010*/  FFMA R46, R81.reuse, R127, R46 ;  /* 0x0000007f512e7223 */ /* 0x040fe2000000002e */
[C---:B------:R-:W-:Y:S01]  /*7020*/  FFMA R51, R81.reuse, R128, R51 ;  /* 0x0000008051337223 */ /* 0x040fe20000000033 */
[C---:B------:R-:W-:Y:S01]  /*7030*/  FMUL R55, R78.reuse, R55 ;  /* 0x000000374e377220 */ /* 0x040fe20000400000 */
[C---:B------:R-:W-:Y:S01]  /*7040*/  FFMA R48, R81.reuse, R129, R48 ;  /* 0x0000008151307223 */ /* 0x040fe20000000030 */
[C---:B------:R-:W-:Y:S01]  /*7050*/  FFMA R49, R81.reuse, R130, R49 ;  /* 0x0000008251317223 */ /* 0x040fe20000000031 */
[--C-:B------:R-:W-:Y:S02]  /*7060*/  HADD2.F32 R135, -RZ, R136.reuse.H0_H0 ;  /* 0x20000088ff877230 */ /* 0x100fe40000004100 */
[C---:B------:R-:W-:Y:S01]  /*7070*/  FFMA R50, R81.reuse, R131, R50 ;  /* 0x0000008351327223 */ /* 0x040fe20000000032 */
[----:B------:R-:W-:Y:S02]  /*7080*/  HADD2.F32 R136, -RZ, R136.H1_H1 ;  /* 0x30000088ff887230 */ /* 0x000fe40000004100 */
[C---:B------:R-:W-:Y:S01]  /*7090*/  FMUL R54, R78.reuse, R58 ;  /* 0x0000003a4e367220 */ /* 0x040fe20000400000 */
        /* <DEDUP_REMOVED lines=16> */
[----:B------:R-:W-:Y:S01]  /*71a0*/  FFMA R63, R81, R140, R63 ;  /* 0x0000008c513f7223 */ /* 0x000fe2000000003f */
[----:B------:R-:W-:Y:S01]  /*71b0*/  FMUL R67, R78, R67 ;  /* 0x000000434e437220 */ /* 0x000fe20000400000 */
[----:B------:R-:W-:Y:S01]  /*71c0*/  F2FP.SATFINITE.E5M2.F32.PACK_AB_MERGE_C R186, R47, R42, RZ ;  /* 0x0000002a2fba723e */ /* 0x000fe200048060ff */
[----:B------:R-:W-:Y:S01]  /*71d0*/  FFMA R60, R81, R83, R60 ;  /* 0x00000053513c7223 */ /* 0x000fe2000000003c */
[----:B------:R-:W-:Y:S01]  /*71e0*/  F2FP.SATFINITE.E5M2.F32.PACK_AB_MERGE_C R187, R51, R46, RZ ;  /* 0x0000002e33bb723e */ /* 0x000fe200048060ff */
[C---:B------:R-:W-:Y:S01]  /*71f0*/  FFMA R61, R81.reuse, R80, R61 ;  /* 0x00000050513d7223 */ /* 0x040fe2000000003d */
[C---:B------:R-:W-:Y:S01]  /*7200*/  FFMA R62, R81.reuse, R85, R62 ;  /* 0x00000055513e7223 */ /* 0x040fe2000000003e */
[----:B------:R-:W-:Y:S01]  /*7210*/  FFMA R67, R81, R82, R67 ;  /* 0x0000005251437223 */ /* 0x000fe20000000043 */
[----:B------:R-:W-:Y:S02]  /*7220*/  F2FP.SATFINITE.E5M2.F32.PACK_AB_MERGE_C R186, R41, R40, R186 ;  /* 0x0000002829ba723e */ /* 0x000fe400048060ba */
[----:B------:R-:W-:Y:S02]  /*7230*/  F2FP.SATFINITE.E5M2.F32.PACK_AB_MERGE_C R187, R45, R44, R187 ;  /* 0x0000002c2dbb723e */ /* 0x000fe400048060bb */
[----:B------:R-:W-:Y:S02]  /*7240*/  F2FP.SATFINITE.E5M2.F32.PACK_AB_MERGE_C R188, R55, R50, RZ ;  /* 0x0000003237bc723e */ /* 0x000fe400048060ff */
[----:B------:R-:W-:Y:S01]  /*7250*/  F2FP.SATFINITE.E5M2.F32.PACK_AB_MERGE_C R189, R59, R54, RZ ;  /* 0x000000363bbd723e */ /* 0x000fe200048060ff */
[----:B------:R1:W-:Y:S01]  /*7260*/  STS.128 [R177+0x2020], R184 ;  /* 0x002020b8b1007388 */ /* 0x0003e20000000c00 */
[----:B------:R-:W-:Y:S02]  /*7270*/  F2FP.SATFINITE.E5M2.F32.PACK_AB_MERGE_C R190, R63, R58, RZ ;  /* 0x0000003a3fbe723e */ /* 0x000fe400048060ff */
[----:B------:R-:W-:Y:S02]  /*7280*/  F2FP.SATFINITE.E5M2.F32.PACK_AB_MERGE_C R183, R67, R62, RZ ;  /* 0x0000003e43b7723e */ /* 0x000fe400048060ff */
[----:B------:R-:W-:Y:S02]  /*7290*/  F2FP.SATFINITE.E5M2.F32.PACK_AB_MERGE_C R188, R49, R48, R188 ;  /* 0x0000003031bc723e */ /* 0x000fe400048060bc */
[----:B------:R-:W-:Y:S02]  /*72a0*/  F2FP.SATFINITE.E5M2.F32.PACK_AB_MERGE_C R189, R53, R52, R189 ;  /* 0x0000003435bd723e */ /* 0x000fe400048060bd */
[----:B------:R-:W-:Y:S02]  /*72b0*/  F2FP.SATFINITE.E5M2.F32.PACK_AB_MERGE_C R190, R57, R56, R190 ;  /* 0x0000003839be723e */ /* 0x000fe400048060be */
[----:B------:R-:W-:Y:S02]  /*72c0*/  F2FP.SATFINITE.E5M2.F32.PACK_AB_MERGE_C R191, R61, R60, R183 ;  /* 0x0000003c3dbf723e */ /* 0x000fe400048060b7 */
[----:B------:R-:W-:Y:S03]  /*72d0*/  IADD3 R76, PT, PT, R76, 0x1, RZ ;  /* 0x000000014c4c7810 */ /* 0x000fe60007ffe0ff */
[----:B------:R1:W-:Y:S01]  /*72e0*/  STS.128 [R176+0x2030], R188 ;  /* 0x002030bcb0007388 */ /* 0x0003e20000000c00 */
[----:B------:R-:W-:Y:S01]  /*72f0*/  @!PT LDS RZ, [RZ] ;  /* 0x00000000fffff984 */ /* 0x000fe20000000800 */
[----:B------:R-:W-:Y:S01]  /*7300*/  @!PT LDS RZ, [RZ] ;  /* 0x00000000fffff984 */ /* 0x000fe20000000800 */
[----:B------:R-:W-:Y:S01]  /*7310*/  @!PT LDS RZ, [RZ] ;  /* 0x00000000fffff984 */ /* 0x000fe20000000800 */
[----:B------:R-:W-:Y:S01]  /*7320*/  @!PT LDS RZ, [RZ] ;  /* 0x00000000fffff984 */ /* 0x000fe20000000800 */
[----:B------:R3:W-:Y:S07]  /*7330*/  MEMBAR.ALL.CTA ;  /* 0x0000000000007992 */ /* 0x0007ee0000008000 */
[----:B---3--:R-:W3:Y:S02]  /*7340*/  FENCE.VIEW.ASYNC.S ;  /* 0x00000000000073c6 */ /* 0x008ee40000000000 */
[----:B---3--:R-:W-:Y:S06]  /*7350*/  BAR.SYNC.DEFER_BLOCKING 0x1, 0x80 ;  /* 0x0042000000007b1d */ /* 0x008fec0000010000 */
[----:B------:R-:W-:Y:S05]  /*7360*/  @P0 BRA `(.L_x_118) ;  /* 0x0000000000340947 */ /* 0x000fea0003800000 */
[----:B------:R-:W-:Y:S01]  /*7370*/  UIADD3 UR12, UPT, UPT, UR43, 0x2200, URZ ;  /* 0x000022002b0c7890 */ /* 0x000fe2000fffe0ff */
[----:B------:R-:W-:Y:S01]  /*7380*/  R2UR UR9, R164 ;  /* 0x00000000a40972ca */ /* 0x000fe200000e0000 */
[----:B------:R-:W-:Y:S01]  /*7390*/  UIADD3 UR10, UP0, UPT, UR46, 0x680, URZ ;  /* 0x000006802e0a7890 */ /* 0x000fe2000ff1e0ff */
[----:B------:R-:W-:Y:S01]  /*73a0*/  R2UR UR8, R155 ;  /* 0x000000009b0872ca */ /* 0x000fe200000e0000 */
[----:B------:R-:W-:Y:S02]  /*73b0*/  UMOV UR7, UR36 ;  /* 0x0000002400077c82 */ /* 0x000fe40008000000 */
[----:B------:R-:W-:Y:S01]  /*73c0*/  IMAD.U32 R179, RZ, RZ, UR12 ;  /* 0x0000000cffb37e24 */ /* 0x000fe2000f8e00ff */
[----:B------:R-:W-:Y:S04]  /*73d0*/  UIADD3.X UR11, UPT, UPT, URZ, UR47, URZ, UP0, !UPT ;  /* 0x0000002fff0b7290 */ /* 0x000fe800087fe4ff */
[----:B------:R-:W-:Y:S03]  /*73e0*/  R2UR UR4, R179 ;  /* 0x00000000b30472ca */ /* 0x000fe600000e0000 */
[----:B------:R-:W-:Y:S02]  /*73f0*/  USHF.L.U32 UR5, UR9, 0x6, URZ ;  /* 0x0000000609057899 */ /* 0x000fe400080006ff */
[----:B------:R-:W-:Y:S09]  /*7400*/  USHF.L.U32 UR6, UR8, 0x7, URZ ;  /* 0x0000000708067899 */ /* 0x000ff200080006ff */
[----:B------:R3:W-:Y:S01]  /*7410*/  UTMASTG.3D [UR4], [UR10] ;  /* 0x000000040a0073b5 */ /* 0x0007e20008010000 */
[----:B------:R0:W-:Y:S01]  /*7420*/  UTMACMDFLUSH ;  /* 0x00000000000079b7 */ /* 0x0001e20000000000 */
[----:B---3--:R-:W-:Y:S04]  /*7430*/  DEPBAR.LE SB0, 0x0 ;  /* 0x000080000000791a */ /* 0x008fe80000000000 */
.L_x_118:
[----:B------:R-:W-:Y:S05]  /*7440*/  BSYNC.RECONVERGENT B0 ;  /* 0x0000000000007941 */ /* 0x000fea0003800200 */
.L_x_117:
[----:B------:R-:W-:Y:S01]  /*7450*/  BAR.SYNC.DEFER_BLOCKING 0x1, 0x80 ;  /* 0x0042000000007b1d */ /* 0x000fe20000010000 */
[----:B------:R-:W-:Y:S01]  /*7460*/  ISETP.NE.AND P2, PT, R180, RZ, PT ;  /* 0x000000ffb400720c */ /* 0x000fe20003f45270 */
[----:B------:R-:W-:Y:S01]  /*7470*/  IMAD.IADD R164, R75, 0x1, R143 ;  /* 0x000000014ba47824 */ /* 0x000fe200078e028f */
[----:B------:R-:W-:Y:S01]  /*7480*/  ISETP.NE.AND P0, PT, R182, 0x2, PT ;  /* 0x00000002b600780c */ /* 0x000fe20003f05270 */
[----:B------:R-:W-:Y:S01]  /*7490*/  IMAD.IADD R155, R77, 0x1, R154 ;  /* 0x000000014d9b7824 */ /* 0x000fe200078e029a */
[----:B------:R-:W-:Y:S02]  /*74a0*/  ISETP.NE.AND P1, PT, R76, 0x4, PT ;  /* 0x000000044c00780c */ /* 0x000fe40003f25270 */
[----:B------:R-:W-:Y:S02]  /*74b0*/  SEL R3, RZ, 0x1, P0 ;  /* 0x00000001ff037807 */ /* 0x000fe40000000000 */
[----:B------:R-:W-:Y:S02]  /*74c0*/  SEL R0, RZ, 0x1, P1 ;  /* 0x00000001ff007807 */ /* 0x000fe40000800000 */
[----:B------:R-:W-:Y:S02]  /*74d0*/  LOP3.LUT R174, R174, R3, RZ, 0x3c, !PT ;  /* 0x00000003aeae7212 */ /* 0x000fe400078e3cff */
[----:B------:R-:W-:Y:S02]  /*74e0*/  LOP3.LUT R175, R175, R0, RZ, 0x3c, !PT ;  /* 0x00000000afaf7212 */ /* 0x000fe400078e3cff */
[----:B------:R-:W-:Y:S02]  /*74f0*/  @P2 R2UR UR36, R171 ;  /* 0x00000000ab2422ca */ /* 0x000fe400000e0000 */
[----:B------:R-:W-:Y:S02]  /*7500*/  SEL R182, R182, RZ, P0 ;  /* 0x000000ffb6b67207 */ /* 0x000fe40000000000 */
[----:B------:R-:W-:Y:S01]  /*7510*/  SEL R76, R76, RZ, P1 ;  /* 0x000000ff4c4c7207 */ /* 0x000fe20000800000 */
[----:B------:R-:W-:Y:S10]  /*7520*/  @P2 BRA `(.L_x_119) ;  /* 0xffffffdc00742947 */ /* 0x000ff4000383ffff */
[----:B------:R-:W-:Y:S05]  /*7530*/  EXIT ;  /* 0x000000000000794d */ /* 0x000fea0003800000 */
.L_x_25:
[----:B--2---:R2:W4:Y:S02]  /*7540*/  SYNCS.PHASECHK.TRANS64.TRYWAIT P0, [R3+URZ+0x130], R2 ;  /* 0x00013002030075a7 */ /* 0x00452400080011ff */
[----:B----4-:R-:W-:Y:S05]  /*7550*/  @!P0 NANOSLEEP.SYNCS 0x989680 ;  /* 0x009896800000895d */ /* 0x010fea0003900000 */
[----:B------:R-:W4:Y:S02]  /*7560*/  @!P0 SYNCS.PHASECHK.TRANS64 P0, [R3+URZ+0x130], R2 ;  /* 0x00013002030085a7 */ /* 0x000f2400080010ff */
[----:B----4-:R-:W-:Y:S05]  /*7570*/  @!P0 BRA `(.L_x_25) ;  /* 0xfffffffc00f08947 */ /* 0x010fea000383ffff */
[----:B------:R-:W-:Y:S05]  /*7580*/  BRA `(.L_x_120) ;  /* 0xffffffa000c47947 */ /* 0x000fea000383ffff */
.L_x_28:
[----:B-1----:R-:W-:-:S07]  /*7590*/  MOV R2, UR33 ;  /* 0x0000002100027c02 */ /* 0x002fce0008000f00 */
.L_x_121:
[----:B-1----:R1:W2:Y:S02]  /*75a0*/  SYNCS.PHASECHK.TRANS64.TRYWAIT P0, [R2+URZ+0x50], R5 ;  /* 0x00005005020075a7 */ /* 0x0022a400080011ff */
[----:B--2---:R-:W-:Y:S05]  /*75b0*/  @!P0 NANOSLEEP.SYNCS 0x989680 ;  /* 0x009896800000895d */ /* 0x004fea0003900000 */
[----:B------:R-:W2:Y:S02]  /*75c0*/  @!P0 SYNCS.PHASECHK.TRANS64 P0, [R2+URZ+0x50], R5 ;  /* 0x00005005020085a7 */ /* 0x000ea400080010ff */
[----:B--2---:R-:W-:Y:S05]  /*75d0*/  @!P0 BRA `(.L_x_121) ;  /* 0xfffffffc00f08947 */ /* 0x004fea000383ffff */
[----:B------:R-:W-:Y:S05]  /*75e0*/  BRA `(.L_x_27) ;  /* 0xffffffa4002c7947 */ /* 0x000fea000383ffff */
.L_x_35:
[----:B-1----:R-:W-:-:S07]  /*75f0*/  MOV R2, UR17 ;  /* 0x0000001100027c02 */ /* 0x002fce0008000f00 */
.L_x_122:
[----:B-1----:R1:W2:Y:S02]  /*7600*/  SYNCS.PHASECHK.TRANS64.TRYWAIT P0, [R2+URZ+0x50], R5 ;  /* 0x00005005020075a7 */ /* 0x0022a400080011ff */
[----:B--2---:R-:W-:Y:S05]  /*7610*/  @!P0 NANOSLEEP.SYNCS 0x989680 ;  /* 0x009896800000895d */ /* 0x004fea0003900000 */
[----:B------:R-:W2:Y:S02]  /*7620*/  @!P0 SYNCS.PHASECHK.TRANS64 P0, [R2+URZ+0x50], R5 ;  /* 0x00005005020085a7 */ /* 0x000ea400080010ff */
[----:B--2---:R-:W-:Y:S05]  /*7630*/  @!P0 BRA `(.L_x_122) ;  /* 0xfffffffc00f08947 */ /* 0x004fea000383ffff */
[----:B------:R-:W-:Y:S05]  /*7640*/  BRA `(.L_x_34) ;  /* 0xffffffa400e87947 */ /* 0x000fea000383ffff */
.L_x_40:
[----:B-1----:R1:W2:Y:S02]  /*7650*/  SYNCS.PHASECHK.TRANS64.TRYWAIT P0, [R2+URZ+0xc0], R3 ;  /* 0x0000c003020075a7 */ /* 0x0022a400080011ff */
[----:B--2---:R-:W-:Y:S05]  /*7660*/  @!P0 NANOSLEEP.SYNCS 0x989680 ;  /* 0x009896800000895d */ /* 0x004fea0003900000 */
[----:B------:R-:W2:Y:S02]  /*7670*/  @!P0 SYNCS.PHASECHK.TRANS64 P0, [R2+URZ+0xc0], R3 ;  /* 0x0000c003020085a7 */ /* 0x000ea400080010ff */
[----:B--2---:R-:W-:Y:S05]  /*7680*/  @!P0 BRA `(.L_x_40) ;  /* 0xfffffffc00f08947 */ /* 0x004fea000383ffff */
[----:B------:R-:W-:Y:S05]  /*7690*/  BRA `(.L_x_123) ;  /* 0xffffffa8008c7947 */ /* 0x000fea000383ffff */
.L_x_44:
[----:B---3--:R-:W-:-:S07]  /*76a0*/  MOV R0, UR5 ;  /* 0x0000000500007c02 */ /* 0x008fce0008000f00 */
.L_x_124:
[----:B-1----:R1:W2:Y:S02]  /*76b0*/  SYNCS.PHASECHK.TRANS64.TRYWAIT P0, [R0+URZ], R3 ;  /* 0x00000003000075a7 */ /* 0x0022a400080011ff */
[----:B--2---:R-:W-:Y:S05]  /*76c0*/  @!P0 NANOSLEEP.SYNCS 0x989680 ;  /* 0x009896800000895d */ /* 0x004fea0003900000 */
[----:B------:R-:W2:Y:S02]  /*76d0*/  @!P0 SYNCS.PHASECHK.TRANS64 P0, [R0+URZ], R3 ;  /* 0x00000003000085a7 */ /* 0x000ea400080010ff */
[----:B--2---:R-:W-:Y:S05]  /*76e0*/  @!P0 BRA `(.L_x_124) ;  /* 0xfffffffc00f08947 */ /* 0x004fea000383ffff */
[----:B------:R-:W-:Y:S05]  /*76f0*/  BRA `(.L_x_125) ;  /* 0xffffffac00fc7947 */ /* 0x000fea000383ffff */
.L_x_45:
[----:B---3--:R-:W-:-:S07]  /*7700*/  MOV R0, UR5 ;  /* 0x0000000500007c02 */ /* 0x008fce0008000f00 */
.L_x_126:
[----:B-1----:R1:W2:Y:S02]  /*7710*/  SYNCS.PHASECHK.TRANS64.TRYWAIT P0, [R0+URZ], R3 ;  /* 0x00000003000075a7 */ /* 0x0022a400080011ff */
[----:B--2---:R-:W-:Y:S05]  /*7720*/  @!P0 NANOSLEEP.SYNCS 0x989680 ;  /* 0x009896800000895d */ /* 0x004fea0003900000 */
[----:B------:R-:W2:Y:S02]  /*7730*/  @!P0 SYNCS.PHASECHK.TRANS64 P0, [R0+URZ], R3 ;  /* 0x00000003000085a7 */ /* 0x000ea400080010ff */
[----:B--2---:R-:W-:Y:S05]  /*7740*/  @!P0 BRA `(.L_x_126) ;  /* 0xfffffffc00f08947 */ /* 0x004fea000383ffff */
[----:B------:R-:W-:Y:S05]  /*7750*/  BRA `(.L_x_127) ;  /* 0xffffffb000087947 */ /* 0x000fea000383ffff */
.L_x_46:
[----:B---3--:R-:W-:-:S07]  /*7760*/  MOV R0, UR5 ;  /* 0x0000000500007c02 */ /* 0x008fce0008000f00 */
.L_x_128:
[----:B-1----:R1:W2:Y:S02]  /*7770*/  SYNCS.PHASECHK.TRANS64.TRYWAIT P0, [R0+URZ], R3 ;  /* 0x00000003000075a7 */ /* 0x0022a400080011ff */
[----:B--2---:R-:W-:Y:S05]  /*7780*/  @!P0 NANOSLEEP.SYNCS 0x989680 ;  /* 0x009896800000895d */ /* 0x004fea0003900000 */
[----:B------:R-:W2:Y:S02]  /*7790*/  @!P0 SYNCS.PHASECHK.TRANS64 P0, [R0+URZ], R3 ;  /* 0x00000003000085a7 */ /* 0x000ea400080010ff */
[----:B--2---:R-:W-:Y:S05]  /*77a0*/  @!P0 BRA `(.L_x_128) ;  /* 0xfffffffc00f08947 */ /* 0x004fea000383ffff */
[----:B------:R-:W-:Y:S05]  /*77b0*/  BRA `(.L_x_129) ;  /* 0xffffffb000147947 */ /* 0x000fea000383ffff */
.L_x_47:
[----:B---3--:R-:W-:-:S07]  /*77c0*/  MOV R0, UR5 ;  /* 0x0000000500007c02 */ /* 0x008fce0008000f00 */
.L_x_130:
[----:B-1----:R1:W2:Y:S02]  /*77d0*/  SYNCS.PHASECHK.TRANS64.TRYWAIT P0, [R0+URZ], R3 ;  /* 0x00000003000075a7 */ /* 0x0022a400080011ff */
[----:B--2---:R-:W-:Y:S05]  /*77e0*/  @!P0 NANOSLEEP.SYNCS 0x989680 ;  /* 0x009896800000895d */ /* 0x004fea0003900000 */
[----:B------:R-:W2:Y:S02]  /*77f0*/  @!P0 SYNCS.PHASECHK.TRANS64 P0, [R0+URZ], R3 ;  /* 0x00000003000085a7 */ /* 0x000ea400080010ff */
[----:B--2---:R-:W-:Y:S05]  /*7800*/  @!P0 BRA `(.L_x_130) ;  /* 0xfffffffc00f08947 */ /* 0x004fea000383ffff */
[----:B------:R-:W-:Y:S05]  /*7810*/  BRA `(.L_x_131) ;  /* 0xffffffb000207947 */ /* 0x000fea000383ffff */
.L_x_48:
[----:B---3--:R-:W-:-:S07]  /*7820*/  MOV R0, UR5 ;  /* 0x0000000500007c02 */ /* 0x008fce0008000f00 */
.L_x_132:
[----:B-1----:R1:W2:Y:S02]  /*7830*/  SYNCS.PHASECHK.TRANS64.TRYWAIT P0, [R0+URZ], R3 ;  /* 0x00000003000075a7 */ /* 0x0022a400080011ff */
[----:B--2---:R-:W-:Y:S05]  /*7840*/  @!P0 NANOSLEEP.SYNCS 0x989680 ;  /* 0x009896800000895d */ /* 0x004fea0003900000 */
[----:B------:R-:W2:Y:S02]  /*7850*/  @!P0 SYNCS.PHASECHK.TRANS64 P0, [R0+URZ], R3 ;  /* 0x00000003000085a7 */ /* 0x000ea400080010ff */
[----:B--2---:R-:W-:Y:S05]  /*7860*/  @!P0 BRA `(.L_x_132) ;  /* 0xfffffffc00f08947 */ /* 0x004fea000383ffff */
[----:B------:R-:W-:Y:S05]  /*7870*/  BRA `(.L_x_133) ;  /* 0xffffffb0002c7947 */ /* 0x000fea000383ffff */
.L_x_49:
[----:B---3--:R-:W-:-:S07]  /*7880*/  MOV R0, UR5 ;  /* 0x0000000500007c02 */ /* 0x008fce0008000f00 */
.L_x_134:
[----:B-1----:R1:W2:Y:S02]  /*7890*/  SYNCS.PHASECHK.TRANS64.TRYWAIT P0, [R0+URZ], R3 ;  /* 0x00000003000075a7 */ /* 0x0022a400080011ff */
[----:B--2---:R-:W-:Y:S05]  /*78a0*/  @!P0 NANOSLEEP.SYNCS 0x989680 ;  /* 0x009896800000895d */ /* 0x004fea0003900000 */
[----:B------:R-:W2:Y:S02]  /*78b0*/  @!P0 SYNCS.PHASECHK.TRANS64 P0, [R0+URZ], R3 ;  /* 0x00000003000085a7 */ /* 0x000ea400080010ff */
[----:B--2---:R-:W-:Y:S05]  /*78c0*/  @!P0 BRA `(.L_x_134) ;  /* 0xfffffffc00f08947 */ /* 0x004fea000383ffff */
[----:B------:R-:W-:Y:S05]  /*78d0*/  BRA `(.L_x_135) ;  /* 0xffffffb000387947 */ /* 0x000fea000383ffff */
.L_x_50:
[----:B---3--:R-:W-:-:S07]  /*78e0*/  MOV R0, UR5 ;  /* 0x0000000500007c02 */ /* 0x008fce0008000f00 */
.L_x_136:
[----:B-1----:R1:W2:Y:S02]  /*78f0*/  SYNCS.PHASECHK.TRANS64.TRYWAIT P0, [R0+URZ], R3 ;  /* 0x00000003000075a7 */ /* 0x0022a400080011ff */
[----:B--2---:R-:W-:Y:S05]  /*7900*/  @!P0 NANOSLEEP.SYNCS 0x989680 ;  /* 0x009896800000895d */ /* 0x004fea0003900000 */
[----:B------:R-:W2:Y:S02]  /*7910*/  @!P0 SYNCS.PHASECHK.TRANS64 P0, [R0+URZ], R3 ;  /* 0x00000003000085a7 */ /* 0x000ea400080010ff */
[----:B--2---:R-:W-:Y:S05]  /*7920*/  @!P0 BRA `(.L_x_136) ;  /* 0xfffffffc00f08947 */ /* 0x004fea000383ffff */
[----:B------:R-:W-:Y:S05]  /*7930*/  BRA `(.L_x_137) ;  /* 0xffffffb000447947 */ /* 0x000fea000383ffff */
.L_x_51:
[----:B---3--:R-:W-:-:S07]  /*7940*/  MOV R0, UR5 ;  /* 0x0000000500007c02 */ /* 0x008fce0008000f00 */
.L_x_138:
[----:B-1----:R1:W2:Y:S02]  /*7950*/  SYNCS.PHASECHK.TRANS64.TRYWAIT P0, [R0+URZ], R3 ;  /* 0x00000003000075a7 */ /* 0x0022a400080011ff */
[----:B--2---:R-:W-:Y:S05]  /*7960*/  @!P0 NANOSLEEP.SYNCS 0x989680 ;  /* 0x009896800000895d */ /* 0x004fea0003900000 */
[----:B------:R-:W2:Y:S02]  /*7970*/  @!P0 SYNCS.PHASECHK.TRANS64 P0, [R0+URZ], R3 ;  /* 0x00000003000085a7 */ /* 0x000ea400080010ff */
[----:B--2---:R-:W-:Y:S05]  /*7980*/  @!P0 BRA `(.L_x_138) ;  /* 0xfffffffc00f08947 */ /* 0x004fea000383ffff */
[----:B------:R-:W-:Y:S05]  /*7990*/  BRA `(.L_x_139) ;  /* 0xffffffb000507947 */ /* 0x000fea000383ffff */
.L_x_52:
[----:B---3--:R-:W-:-:S07]  /*79a0*/  MOV R0, UR5 ;  /* 0x0000000500007c02 */ /* 0x008fce0008000f00 */
.L_x_140:
[----:B-1----:R1:W2:Y:S02]  /*79b0*/  SYNCS.PHASECHK.TRANS64.TRYWAIT P0, [R0+URZ], R3 ;  /* 0x00000003000075a7 */ /* 0x0022a400080011ff */
[----:B--2---:R-:W-:Y:S05]  /*79c0*/  @!P0 NANOSLEEP.SYNCS 0x989680 ;  /* 0x009896800000895d */ /* 0x004fea0003900000 */
[----:B------:R-:W2:Y:S02]  /*79d0*/  @!P0 SYNCS.PHASECHK.TRANS64 P0, [R0+URZ], R3 ;  /* 0x00000003000085a7 */ /* 0x000ea400080010ff */
[----:B--2---:R-:W-:Y:S05]  /*79e0*/  @!P0 BRA `(.L_x_140) ;  /* 0xfffffffc00f08947 */ /* 0x004fea000383ffff */
[----:B------:R-:W-:Y:S05]  /*79f0*/  BRA `(.L_x_141) ;  /* 0xffffffb0005c7947 */ /* 0x000fea000383ffff */
.L_x_55:
[----:B-1----:R1:W2:Y:S02]  /*7a00*/  SYNCS.PHASECHK.TRANS64.TRYWAIT P0, [R0+URZ+0x120], R5 ;  /* 0x00012005000075a7 */ /* 0x0022a400080011ff */
[----:B--2---:R-:W-:Y:S05]  /*7a10*/  @!P0 NANOSLEEP.SYNCS 0x989680 ;  /* 0x009896800000895d */ /* 0x004fea0003900000 */
[----:B------:R-:W2:Y:S02]  /*7a20*/  @!P0 SYNCS.PHASECHK.TRANS64 P0, [R0+URZ+0x120], R5 ;  /* 0x00012005000085a7 */ /* 0x000ea400080010ff */
[----:B--2---:R-:W-:Y:S05]  /*7a30*/  @!P0 BRA `(.L_x_55) ;  /* 0xfffffffc00f08947 */ /* 0x004fea000383ffff */
[----:B------:R-:W-:Y:S05]  /*7a40*/  BRA `(.L_x_142) ;  /* 0xffffffb000bc7947 */ /* 0x000fea000383ffff */
.L_x_56:
[----:B------:R-:W-:-:S07]  /*7a50*/  MOV R0, UR5 ;  /* 0x0000000500007c02 */ /* 0x000fce0008000f00 */
.L_x_143:
[----:B-1----:R1:W2:Y:S02]  /*7a60*/  SYNCS.PHASECHK.TRANS64.TRYWAIT P0, [R0+URZ+0xd0], R7 ;  /* 0x0000d007000075a7 */ /* 0x0022a400080011ff */
[----:B--2---:R-:W-:Y:S05]  /*7a70*/  @!P0 NANOSLEEP.SYNCS 0x989680 ;  /* 0x009896800000895d */ /* 0x004fea0003900000 */
[----:B------:R-:W2:Y:S02]  /*7a80*/  @!P0 SYNCS.PHASECHK.TRANS64 P0, [R0+URZ+0xd0], R7 ;  /* 0x0000d007000085a7 */ /* 0x000ea400080010ff */
[----:B--2---:R-:W-:Y:S05]  /*7a90*/  @!P0 BRA `(.L_x_143) ;  /* 0xfffffffc00f08947 */ /* 0x004fea000383ffff */
[----:B------:R-:W-:Y:S05]  /*7aa0*/  BRA `(.L_x_144) ;  /* 0xffffffb000cc7947 */ /* 0x000fea000383ffff */
.L_x_57:
[----:B-1----:R1:W2:Y:S02]  /*7ab0*/  SYNCS.PHASECHK.TRANS64.TRYWAIT P1, [R0+URZ+0xc0], R5 ;  /* 0x0000c005000075a7 */ /* 0x0022a400080211ff */
[----:B--2---:R-:W-:Y:S05]  /*7ac0*/  @!P1 NANOSLEEP.SYNCS 0x989680 ;  /* 0x009896800000995d */ /* 0x004fea0003900000 */
[----:B------:R-:W2:Y:S02]  /*7ad0*/  @!P1 SYNCS.PHASECHK.TRANS64 P1, [R0+URZ+0xc0], R5 ;  /* 0x0000c005000095a7 */ /* 0x000ea400080210ff */
[----:B--2---:R-:W-:Y:S05]  /*7ae0*/  @!P1 BRA `(.L_x_57) ;  /* 0xfffffffc00f09947 */ /* 0x004fea000383ffff */
[----:B------:R-:W-:Y:S05]  /*7af0*/  BRA `(.L_x_145) ;  /* 0xffffffb000fc7947 */ /* 0x000fea000383ffff */
.L_x_60:
[----:B------:R-:W-:-:S07]  /*7b00*/  MOV R0, UR5 ;  /* 0x0000000500007c02 */ /* 0x000fce0008000f00 */
.L_x_146:
[----:B-1----:R1:W2:Y:S02]  /*7b10*/  SYNCS.PHASECHK.TRANS64.TRYWAIT P0, [R0+URZ+0xd0], R3 ;  /* 0x0000d003000075a7 */ /* 0x0022a400080011ff */
[----:B--2---:R-:W-:Y:S05]  /*7b20*/  @!P0 NANOSLEEP.SYNCS 0x989680 ;  /* 0x009896800000895d */ /* 0x004fea0003900000 */
[----:B------:R-:W2:Y:S02]  /*7b30*/  @!P0 SYNCS.PHASECHK.TRANS64 P0, [R0+URZ+0xd0], R3 ;  /* 0x0000d003000085a7 */ /* 0x000ea400080010ff */
[----:B--2---:R-:W-:Y:S05]  /*7b40*/  @!P0 BRA `(.L_x_146) ;  /* 0xfffffffc00f08947 */ /* 0x004fea000383ffff */
[----:B------:R-:W-:Y:S05]  /*7b50*/  BRA `(.L_x_59) ;  /* 0xffffffb400507947 */ /* 0x000fea000383ffff */
.L_x_69:
[----:B-1----:R-:W-:-:S04]  /*7b60*/  MOV R4, UR6 ;  /* 0x0000000600047c02 */ /* 0x002fc80008000f00 */
[----:B------:R1:W2:Y:S03]  /*7b70*/  SYNCS.PHASECHK.TRANS64.TRYWAIT P0, [R4+URZ+0x8], R5 ;  /* 0x00000805040075a7 */ /* 0x0002a600080011ff */
[----:B--2---:R-:W-:Y:S05]  /*7b80*/  @!P0 NANOSLEEP.SYNCS 0x989680 ;  /* 0x009896800000895d */ /* 0x004fea0003900000 */
[----:B------:R-:W2:Y:S02]  /*7b90*/  @!P0 SYNCS.PHASECHK.TRANS64 P0, [R4+URZ+0x8], R5 ;  /* 0x00000805040085a7 */ /* 0x000ea400080010ff */
[----:B--2---:R-:W-:Y:S05]  /*7ba0*/  @!P0 BRA `(.L_x_69) ;  /* 0xfffffffc00ec8947 */ /* 0x004fea000383ffff */
[----:B------:R-:W-:Y:S05]  /*7bb0*/  BRA `(.L_x_68) ;  /* 0xffffffb800047947 */ /* 0x000fea000383ffff */
.L_x_71:
[----:B------:R-:W-:Y:S01]  /*7bc0*/  BSSY B0, `(.L_x_147) ;  /* 0x0000006000007945 */ /* 0x000fe20003800000 */
[----:B------:R-:W-:-:S07]  /*7bd0*/  MOV R15, 0xffffffff ;  /* 0xffffffff000f7802 */ /* 0x000fce0000000f00 */
[----:B-1---5:R-:W-:Y:S05]  /*7be0*/  WARPSYNC.COLLECTIVE R15, `(.L_x_148) ;  /* 0x000000000f0c7348 */ /* 0x022fea0003c00000 */
[----:B------:R-:W-:Y:S02]  /*7bf0*/  ELECT P6, UR79, PT ;  /* 0x00000000004f782f */ /* 0x000fe400038c0000 */
[----:B------:R-:W-:Y:S01]  /*7c00*/  MOV R14, UR79 ;  /* 0x0000004f000e7c02 */ /* 0x000fe20008000f00 */
[----:B-1---5:R-:W-:Y:S10]  /*7c10*/  ENDCOLLECTIVE ;  /* 0x000000000000791b */ /* 0x022ff40003800000 */
.L_x_148:
[----:B------:R-:W-:Y:S05]  /*7c20*/  BSYNC B0 ;  /* 0x0000000000007941 */ /* 0x000fea0003800000 */
.L_x_147:
[----:B------:R-:W-:Y:S05]  /*7c30*/  BRA `(.L_x_149) ;  /* 0xffffffb800347947 */ /* 0x000fea000383ffff */
.L_x_73:
[----:B-1----:R-:W-:-:S04]  /*7c40*/  MOV R2, UR6 ;  /* 0x0000000600027c02 */ /* 0x002fc80008000f00 */
[----:B------:R1:W2:Y:S03]  /*7c50*/  SYNCS.PHASECHK.TRANS64.TRYWAIT P0, [R2+URZ+0x8], R3 ;  /* 0x00000803020075a7 */ /* 0x0002a600080011ff */
[----:B--2---:R-:W-:Y:S05]  /*7c60*/  @!P0 NANOSLEEP.SYNCS 0x989680 ;  /* 0x009896800000895d */ /* 0x004fea0003900000 */
[----:B------:R-:W2:Y:S02]  /*7c70*/  @!P0 SYNCS.PHASECHK.TRANS64 P0, [R2+URZ+0x8], R3 ;  /* 0x00000803020085a7 */ /* 0x000ea400080010ff */
[----:B--2---:R-:W-:Y:S05]  /*7c80*/  @!P0 BRA `(.L_x_73) ;  /* 0xfffffffc00ec8947 */ /* 0x004fea000383ffff */
[----:B------:R-:W-:Y:S05]  /*7c90*/  BRA `(.L_x_72) ;  /* 0xffffffb800387947 */ /* 0x000fea000383ffff */
.L_x_74:
[----:B-1----:R1:W2:Y:S02]  /*7ca0*/  SYNCS.PHASECHK.TRANS64.TRYWAIT P0, [R0+URZ+0xc0], R5 ;  /* 0x0000c005000075a7 */ /* 0x0022a400080011ff */
[----:B--2---:R-:W-:Y:S05]  /*7cb0*/  @!P0 NANOSLEEP.SYNCS 0x989680 ;  /* 0x009896800000895d */ /* 0x004fea0003900000 */
[----:B------:R-:W2:Y:S02]  /*7cc0*/  @!P0 SYNCS.PHASECHK.TRANS64 P0, [R0+URZ+0xc0], R5 ;  /* 0x0000c005000085a7 */ /* 0x000ea400080010ff */
[----:B--2---:R-:W-:Y:S05]  /*7cd0*/  @!P0 BRA `(.L_x_74) ;  /* 0xfffffffc00f08947 */ /* 0x004fea000383ffff */
[----:B------:R-:W-:Y:S05]  /*7ce0*/  BRA `(.L_x_150) ;  /* 0xffffffbc00247947 */ /* 0x000fea000383ffff */
.L_x_76:
[----:B------:R-:W-:-:S07]  /*7cf0*/  MOV R0, UR9 ;  /* 0x0000000900007c02 */ /* 0x000fce0008000f00 */
.L_x_151:
[----:B-1----:R1:W2:Y:S02]  /*7d00*/  SYNCS.PHASECHK.TRANS64.TRYWAIT P0, [R0+URZ+0x100], R5 ;  /* 0x00010005000075a7 */ /* 0x0022a400080011ff */
[----:B--2---:R-:W-:Y:S05]  /*7d10*/  @!P0 NANOSLEEP.SYNCS 0x989680 ;  /* 0x009896800000895d */ /* 0x004fea0003900000 */
[----:B------:R-:W2:Y:S02]  /*7d20*/  @!P0 SYNCS.PHASECHK.TRANS64 P0, [R0+URZ+0x100], R5 ;  /* 0x00010005000085a7 */ /* 0x000ea400080010ff */
[----:B--2---:R-:W-:Y:S05]  /*7d30*/  @!P0 BRA `(.L_x_151) ;  /* 0xfffffffc00f08947 */ /* 0x004fea000383ffff */
[----:B------:R-:W-:Y:S05]  /*7d40*/  BRA `(.L_x_152) ;  /* 0xffffffbc00707947 */ /* 0x000fea000383ffff */
.L_x_79:
[----:B------:R-:W-:Y:S07]  /*7d50*/  MOV R0, UR8 ;  /* 0x0000000800007c02 */ /* 0x000fee0008000f00 */
.L_x_153:
[----:B-1----:R1:W2:Y:S02]  /*7d60*/  SYNCS.PHASECHK.TRANS64.TRYWAIT P0, [R0+URZ], R5 ;  /* 0x00000005000075a7 */ /* 0x0022a400080011ff */
[----:B--2---:R-:W-:Y:S05]  /*7d70*/  @!P0 NANOSLEEP.SYNCS 0x989680 ;  /* 0x009896800000895d */ /* 0x004fea0003900000 */
[----:B------:R-:W2:Y:S02]  /*7d80*/  @!P0 SYNCS.PHASECHK.TRANS64 P0, [R0+URZ], R5 ;  /* 0x00000005000085a7 */ /* 0x000ea400080010ff */
[----:B--2---:R-:W-:Y:S05]  /*7d90*/  @!P0 BRA `(.L_x_153) ;  /* 0xfffffffc00f08947 */ /* 0x004fea000383ffff */
[----:B------:R-:W-:Y:S05]  /*7da0*/  BRA `(.L_x_78) ;  /* 0xffffffbc00847947 */ /* 0x000fea000383ffff */
.L_x_83:
[----:B-1----:R-:W-:-:S07]  /*7db0*/  MOV R0, UR8 ;  /* 0x0000000800007c02 */ /* 0x002fce0008000f00 */
.L_x_154:
[----:B-1----:R1:W2:Y:S02]  /*7dc0*/  SYNCS.PHASECHK.TRANS64.TRYWAIT P0, [R0+URZ], R3 ;  /* 0x00000003000075a7 */ /* 0x0022a400080011ff */
[----:B--2---:R-:W-:Y:S05]  /*7dd0*/  @!P0 NANOSLEEP.SYNCS 0x989680 ;  /* 0x009896800000895d */ /* 0x004fea0003900000 */
[----:B------:R-:W2:Y:S02]  /*7de0*/  @!P0 SYNCS.PHASECHK.TRANS64 P0, [R0+URZ], R3 ;  /* 0x00000003000085a7 */ /* 0x000ea400080010ff */
[----:B--2---:R-:W-:Y:S05]  /*7df0*/  @!P0 BRA `(.L_x_154) ;  /* 0xfffffffc00f08947 */ /* 0x004fea000383ffff */
[----:B------:R-:W-:Y:S05]  /*7e00*/  BRA `(.L_x_155) ;  /* 0xffffffc000787947 */ /* 0x000fea000383ffff */
.L_x_84:
[----:B------:R-:W-:-:S07]  /*7e10*/  MOV R0, UR8 ;  /* 0x0000000800007c02 */ /* 0x000fce0008000f00 */
.L_x_156:
[----:B-1----:R1:W2:Y:S02]  /*7e20*/  SYNCS.PHASECHK.TRANS64.TRYWAIT P0, [R0+URZ], R3 ;  /* 0x00000003000075a7 */ /* 0x0022a400080011ff */
[----:B--2---:R-:W-:Y:S05]  /*7e30*/  @!P0 NANOSLEEP.SYNCS 0x989680 ;  /* 0x009896800000895d */ /* 0x004fea0003900000 */
[----:B------:R-:W2:Y:S02]  /*7e40*/  @!P0 SYNCS.PHASECHK.TRANS64 P0, [R0+URZ], R3 ;  /* 0x00000003000085a7 */ /* 0x000ea400080010ff */
[----:B--2---:R-:W-:Y:S05]  /*7e50*/  @!P0 BRA `(.L_x_156) ;  /* 0xfffffffc00f08947 */ /* 0x004fea000383ffff */
[----:B------:R-:W-:Y:S05]  /*7e60*/  BRA `(.L_x_157) ;  /* 0xffffffc000847947 */ /* 0x000fea000383ffff */
.L_x_85:
[----:B------:R-:W-:-:S07]  /*7e70*/  MOV R0, UR8 ;  /* 0x0000000800007c02 */ /* 0x000fce0008000f00 */
.L_x_158:
[----:B-1----:R1:W2:Y:S02]  /*7e80*/  SYNCS.PHASECHK.TRANS64.TRYWAIT P0, [R0+URZ], R3 ;  /* 0x00000003000075a7 */ /* 0x0022a400080011ff */
[----:B--2---:R-:W-:Y:S05]  /*7e90*/  @!P0 NANOSLEEP.SYNCS 0x989680 ;  /* 0x009896800000895d */ /* 0x004fea0003900000 */
[----:B------:R-:W2:Y:S02]  /*7ea0*/  @!P0 SYNCS.PHASECHK.TRANS64 P0, [R0+URZ], R3 ;  /* 0x00000003000085a7 */ /* 0x000ea400080010ff */
[----:B--2---:R-:W-:Y:S05]  /*7eb0*/  @!P0 BRA `(.L_x_158) ;  /* 0xfffffffc00f08947 */ /* 0x004fea000383ffff */
[----:B------:R-:W-:Y:S05]  /*7ec0*/  BRA `(.L_x_159) ;  /* 0xffffffc000907947 */ /* 0x000fea000383ffff */
.L_x_88:
[----:B------:R-:W-:-:S07]  /*7ed0*/  MOV R0, UR7 ;  /* 0x0000000700007c02 */ /* 0x000fce0008000f00 */
.L_x_160:
[----:B-1----:R1:W2:Y:S02]  /*7ee0*/  SYNCS.PHASECHK.TRANS64.TRYWAIT P1, [R0+URZ+0x140], R3 ;  /* 0x00014003000075a7 */ /* 0x0022a400080211ff */
[----:B--2---:R-:W-:Y:S05]  /*7ef0*/  @!P1 NANOSLEEP.SYNCS 0x989680 ;  /* 0x009896800000995d */ /* 0x004fea0003900000 */
[----:B------:R-:W2:Y:S02]  /*7f00*/  @!P1 SYNCS.PHASECHK.TRANS64 P1, [R0+URZ+0x140], R3 ;  /* 0x00014003000095a7 */ /* 0x000ea400080210ff */
[----:B--2---:R-:W-:Y:S05]  /*7f10*/  @!P1 BRA `(.L_x_160) ;  /* 0xfffffffc00f09947 */ /* 0x004fea000383ffff */
[----:B------:R-:W-:Y:S05]  /*7f20*/  BRA `(.L_x_161) ;  /* 0xffffffc000dc7947 */ /* 0x000fea000383ffff */
.L_x_93:
[----:B--2---:R2:W4:Y:S02]  /*7f30*/  SYNCS.PHASECHK.TRANS64.TRYWAIT P0, [R0+URZ+0xc0], R3 ;  /* 0x0000c003000075a7 */ /* 0x00452400080011ff */
[----:B----4-:R-:W-:Y:S05]  /*7f40*/  @!P0 NANOSLEEP.SYNCS 0x989680 ;  /* 0x009896800000895d */ /* 0x010fea0003900000 */
[----:B------:R-:W4:Y:S02]  /*7f50*/  @!P0 SYNCS.PHASECHK.TRANS64 P0, [R0+URZ+0xc0], R3 ;  /* 0x0000c003000085a7 */ /* 0x000f2400080010ff */
[----:B----4-:R-:W-:Y:S05]  /*7f60*/  @!P0 BRA `(.L_x_93) ;  /* 0xfffffffc00f08947 */ /* 0x010fea000383ffff */
[----:B------:R-:W-:Y:S05]  /*7f70*/  BRA `(.L_x_162) ;  /* 0xffffffc400e07947 */ /* 0x000fea000383ffff */
.L_x_96:
[----:B------:R-:W-:Y:S07]  /*7f80*/  MOV R0, UR6 ;  /* 0x0000000600007c02 */ /* 0x000fee0008000f00 */
.L_x_163:
[----:B--2---:R2:W4:Y:S02]  /*7f90*/  SYNCS.PHASECHK.TRANS64.TRYWAIT P0, [R0+URZ+0xb8], R3 ;  /* 0x0000b803000075a7 */ /* 0x00452400080011ff */
[----:B----4-:R-:W-:Y:S05]  /*7fa0*/  @!P0 NANOSLEEP.SYNCS 0x989680 ;  /* 0x009896800000895d */ /* 0x010fea0003900000 */
[----:B------:R-:W4:Y:S02]  /*7fb0*/  @!P0 SYNCS.PHASECHK.TRANS64 P0, [R0+URZ+0xb8], R3 ;  /* 0x0000b803000085a7 */ /* 0x000f2400080010ff */
[----:B----4-:R-:W-:Y:S05]  /*7fc0*/  @!P0 BRA `(.L_x_163) ;  /* 0xfffffffc00f08947 */ /* 0x010fea000383ffff */
[----:B------:R-:W-:Y:S05]  /*7fd0*/  BRA `(.L_x_95) ;  /* 0xffffffc800cc7947 */ /* 0x000fea000383ffff */
.L_x_99:
[----:B------:R-:W-:Y:S07]  /*7fe0*/  MOV R3, UR6 ;  /* 0x0000000600037c02 */ /* 0x000fee0008000f00 */
.L_x_164:
[----:B-1----:R1:W2:Y:S02]  /*7ff0*/  SYNCS.PHASECHK.TRANS64.TRYWAIT P2, [R3+URZ+0xa8], R26 ;  /* 0x0000a81a030075a7 */ /* 0x0022a400080411ff */
[----:B--2---:R-:W-:Y:S05]  /*8000*/  @!P2 NANOSLEEP.SYNCS 0x989680 ;  /* 0x009896800000a95d */ /* 0x004fea0003900000 */
[----:B------:R-:W2:Y:S02]  /*8010*/  @!P2 SYNCS.PHASECHK.TRANS64 P2, [R3+URZ+0xa8], R26 ;  /* 0x0000a81a0300a5a7 */ /* 0x000ea400080410ff */
[----:B--2---:R-:W-:Y:S05]  /*8020*/  @!P2 BRA `(.L_x_164) ;  /* 0xfffffffc00f0a947 */ /* 0x004fea000383ffff */
[----:B------:R-:W-:Y:S05]  /*8030*/  BRA `(.L_x_165) ;  /* 0xffffffcc00607947 */ /* 0x000fea000383ffff */
.L_x_102:
[----:B---3--:R3:W4:Y:S02]  /*8040*/  SYNCS.PHASECHK.TRANS64.TRYWAIT P0, [R0+URZ+0xc0], R3 ;  /* 0x0000c003000075a7 */ /* 0x00872400080011ff */
[----:B----4-:R-:W-:Y:S05]  /*8050*/  @!P0 NANOSLEEP.SYNCS 0x989680 ;  /* 0x009896800000895d */ /* 0x010fea0003900000 */
[----:B------:R-:W4:Y:S02]  /*8060*/  @!P0 SYNCS.PHASECHK.TRANS64 P0, [R0+URZ+0xc0], R3 ;  /* 0x0000c003000085a7 */ /* 0x000f2400080010ff */
[----:B----4-:R-:W-:Y:S05]  /*8070*/  @!P0 BRA `(.L_x_102) ;  /* 0xfffffffc00f08947 */ /* 0x010fea000383ffff */
[----:B------:R-:W-:Y:S05]  /*8080*/  BRA `(.L_x_166) ;  /* 0xffffffd000b07947 */ /* 0x000fea000383ffff */
.L_x_113:
[----:B-1----:R-:W-:Y:S04]  /*8090*/  MOV R0, UR43 ;  /* 0x0000002b00007c02 */ /* 0x002fe80008000f00 */
[----:B------:R1:W2:Y:S03]  /*80a0*/  SYNCS.PHASECHK.TRANS64.TRYWAIT P1, [R0+URZ+0xa0], R3 ;  /* 0x0000a003000075a7 */ /* 0x0002a600080211ff */
[----:B--2---:R-:W-:Y:S05]  /*80b0*/  @!P1 NANOSLEEP.SYNCS 0x989680 ;  /* 0x009896800000995d */ /* 0x004fea0003900000 */
[----:B------:R-:W2:Y:S02]  /*80c0*/  @!P1 SYNCS.PHASECHK.TRANS64 P1, [R0+URZ+0xa0], R3 ;  /* 0x0000a003000095a7 */ /* 0x000ea400080210ff */
[----:B--2---:R-:W-:Y:S05]  /*80d0*/  @!P1 BRA `(.L_x_113) ;  /* 0xfffffffc00ec9947 */ /* 0x004fea000383ffff */
[----:B------:R-:W-:Y:S05]  /*80e0*/  BRA `(.L_x_112) ;  /* 0xffffffdc00ac7947 */ /* 0x000fea000383ffff */
.L_x_115:
[----:B------:R1:W1:Y:S02]  /*80f0*/  SYNCS.PHASECHK.TRANS64.TRYWAIT P1, [R181+URZ+0xe0], R2 ;  /* 0x0000e002b50075a7 */ /* 0x00026400080211ff */
[----:B-1----:R-:W-:Y:S05]  /*8100*/  @!P1 NANOSLEEP.SYNCS 0x989680 ;  /* 0x009896800000995d */ /* 0x002fea0003900000 */
[----:B------:R-:W1:Y:S02]  /*8110*/  @!P1 SYNCS.PHASECHK.TRANS64 P1, [R181+URZ+0xe0], R2 ;  /* 0x0000e002b50095a7 */ /* 0x000e6400080210ff */
[----:B-1----:R-:W-:Y:S05]  /*8120*/  @!P1 BRA `(.L_x_115) ;  /* 0xfffffffc00f09947 */ /* 0x002fea000383ffff */
[----:B------:R-:W-:Y:S05]  /*8130*/  BRA `(.L_x_114) ;  /* 0xffffffdc00f07947 */ /* 0x000fea000383ffff */
        .weak           $__internal_0_$__cuda_sm10x_tcgen05_guardrail_trap_col_being_dealloced_not_returned_by_alloc
        .type           $__internal_0_$__cuda_sm10x_tcgen05_guardrail_trap_col_being_dealloced_not_returned_by_alloc,@function
        .size           $__internal_0_$__cuda_sm10x_tcgen05_guardrail_trap_col_being_dealloced_not_returned_by_alloc,($__internal_1_$__cuda_sm10x_tcgen05_guardrail_trap_phase_invalid_during_alloc - $__internal_0_$__cuda_sm10x_tcgen05_guardrail_trap_col_being_dealloced_not_returned_by_alloc)
$__internal_0_$__cuda_sm10x_tcgen05_guardrail_trap_col_being_dealloced_not_returned_by_alloc:
[----:B------:R-:W-:Y:S05]  /*8140*/  BPT.TRAP 0x1 ;  /* 0x000000040000795c */ /* 0x000fea0000300000 */
[----:B------:R-:W-:-:S04]  /*8150*/  HFMA2 R3, -RZ, RZ, 0, 0 ;  /* 0x00000000ff037431 */ /* 0x000fc800000001ff */
[----:B------:R-:W-:Y:S05]  /*8160*/  RET.REL.NODEC R2 `(_ZN7cutlass13device_kernelINS_4gemm6kernel13GemmUniversalIN4cute5tupleIJiiiiEEENS1_10collective13CollectiveMmaINS1_35MainloopSm100TmaUmmaWarpSpecializedILi10ELi2ELi4ENS5_IJNS4_1CILi2EEENSA_ILi1EEESC_EEEEENS5_IJNSA_ILi256EEENSA_ILi64EEENSA_ILi128EEEEEENS_12float_e5m2_tENS5_IJlSC_lEEESJ_SK_NS4_8TiledMMAINS4_8MMA_AtomIJNS4_10MMA_TraitsINS4_25SM100_MMA_F8F6F4_2x1SM_SSEJSJ_SJ_fSF_SG_NS4_17integral_constantINS4_4UMMA5MajorELSR_0EEESS_NSP_INSQ_7ScaleInELST_0EEESU_EEEEEENS4_6LayoutINS5_IJSC_SC_SC_EEENS5_IJNSA_ILi0EEESZ_SZ_EEEEENS5_IJNS4_10UnderscoreES12_S12_EEEEENS4_18SM100_TMA_2SM_LOADENS4_14ComposedLayoutINS4_7SwizzleILi3ELi4ELi3EEENS4_18smem_ptr_flag_bitsILi8EEENSX_INS5_IJNSA_ILi8EEESH_EEENS5_IJSH_SC_EEEEEEEvNS4_8identityES15_S1F_vS1G_EENS_8epilogue10collective18CollectiveEpilogueINS1I_23Sm100TmaWarpSpecializedILi1ELi1ELi64ELb0ELb0EEEJNS5_IJSH_SG_SH_EEENS5_IJNSX_ISH_SC_EENSX_ISG_SC_EEEEESJ_SK_SJ_SK_NS1I_6fusion15FusionCallbacksIS1M_NS1R_17LinearCombinationISJ_fSJ_fLNS_15FloatRoundStyleE2EEES1N_S1Q_JEEENS4_5SM1004TMEM4LOAD26SM100_TMEM_LOAD_32dp32b64xENS4_13SM90_TMA_LOADENS16_INS17_ILi2ELi4ELi3EEES1A_NSX_INS5_IJS1B_SG_EEENS5_IJSG_SC_EEEEEEENS4_39AutoVectorizingCopyWithAssumedAlignmentILi128EEENS4_14SM90_TMA_STOREES26_S28_S28_EEEvvEEEEvNT_6ParamsE) ;  /* 0xffffff7c02a47950 */ /* 0x000fea0003c3ffff */
        .weak           $__internal_1_$__cuda_sm10x_tcgen05_guardrail_trap_phase_invalid_during_alloc
        .type           $__internal_1_$__cuda_sm10x_tcgen05_guardrail_trap_phase_invalid_during_alloc,@function
        .size           $__internal_1_$__cuda_sm10x_tcgen05_guardrail_trap_phase_invalid_during_alloc,($__internal_2_$__cuda_sm10x_tcgen05_guardrail_trap_unallocated_columns_being_dealloced - $__internal_1_$__cuda_sm10x_tcgen05_guardrail_trap_phase_invalid_during_alloc)
$__internal_1_$__cuda_sm10x_tcgen05_guardrail_trap_phase_invalid_during_alloc:
[----:B------:R-:W-:Y:S05]  /*8170*/  BPT.TRAP 0x1 ;  /* 0x000000040000795c */ /* 0x000fea0000300000 */
[----:B------:R-:W-:-:S04]  /*8180*/  MOV R3, 0x0 ;  /* 0x0000000000037802 */ /* 0x000fc80000000f00 */
[----:B------:R-:W-:Y:S05]  /*8190*/  RET.REL.NODEC R2 `(_ZN7cutlass13device_kernelINS_4gemm6kernel13GemmUniversalIN4cute5tupleIJiiiiEEENS1_10collective13CollectiveMmaINS1_35MainloopSm100TmaUmmaWarpSpecializedILi10ELi2ELi4ENS5_IJNS4_1CILi2EEENSA_ILi1EEESC_EEEEENS5_IJNSA_ILi256EEENSA_ILi64EEENSA_ILi128EEEEEENS_12float_e5m2_tENS5_IJlSC_lEEESJ_SK_NS4_8TiledMMAINS4_8MMA_AtomIJNS4_10MMA_TraitsINS4_25SM100_MMA_F8F6F4_2x1SM_SSEJSJ_SJ_fSF_SG_NS4_17integral_constantINS4_4UMMA5MajorELSR_0EEESS_NSP_INSQ_7ScaleInELST_0EEESU_EEEEEENS4_6LayoutINS5_IJSC_SC_SC_EEENS5_IJNSA_ILi0EEESZ_SZ_EEEEENS5_IJNS4_10UnderscoreES12_S12_EEEEENS4_18SM100_TMA_2SM_LOADENS4_14ComposedLayoutINS4_7SwizzleILi3ELi4ELi3EEENS4_18smem_ptr_flag_bitsILi8EEENSX_INS5_IJNSA_ILi8EEESH_EEENS5_IJSH_SC_EEEEEEEvNS4_8identityES15_S1F_vS1G_EENS_8epilogue10collective18CollectiveEpilogueINS1I_23Sm100TmaWarpSpecializedILi1ELi1ELi64ELb0ELb0EEEJNS5_IJSH_SG_SH_EEENS5_IJNSX_ISH_SC_EENSX_ISG_SC_EEEEESJ_SK_SJ_SK_NS1I_6fusion15FusionCallbacksIS1M_NS1R_17LinearCombinationISJ_fSJ_fLNS_15FloatRoundStyleE2EEES1N_S1Q_JEEENS4_5SM1004TMEM4LOAD26SM100_TMEM_LOAD_32dp32b64xENS4_13SM90_TMA_LOADENS16_INS17_ILi2ELi4ELi3EEES1A_NSX_INS5_IJS1B_SG_EEENS5_IJSG_SC_EEEEEEENS4_39AutoVectorizingCopyWithAssumedAlignmentILi128EEENS4_14SM90_TMA_STOREES26_S28_S28_EEEvvEEEEvNT_6ParamsE) ;  /* 0xffffff7c02987950 */ /* 0x000fea0003c3ffff */
        .weak           $__internal_2_$__cuda_sm10x_tcgen05_guardrail_trap_unallocated_columns_being_dealloced
        .type           $__internal_2_$__cuda_sm10x_tcgen05_guardrail_trap_unallocated_columns_being_dealloced,@function
        .size           $__internal_2_$__cuda_sm10x_tcgen05_guardrail_trap_unallocated_columns_being_dealloced,(.L_x_168 - $__internal_2_$__cuda_sm10x_tcgen05_guardrail_trap_unallocated_columns_being_dealloced)
$__internal_2_$__cuda_sm10x_tcgen05_guardrail_trap_unallocated_columns_being_dealloced:
[----:B------:R-:W-:Y:S05]  /*81a0*/  BPT.TRAP 0x1 ;  /* 0x000000040000795c */ /* 0x000fea0000300000 */
[----:B------:R-:W-:-:S04]  /*81b0*/  HFMA2 R3, -RZ, RZ, 0, 0 ;  /* 0x00000000ff037431 */ /* 0x000fc800000001ff */
[----:B------:R-:W-:Y:S05]  /*81c0*/  RET.REL.NODEC R2 `(_ZN7cutlass13device_kernelINS_4gemm6kernel13GemmUniversalIN4cute5tupleIJiiiiEEENS1_10collective13CollectiveMmaINS1_35MainloopSm100TmaUmmaWarpSpecializedILi10ELi2ELi4ENS5_IJNS4_1CILi2EEENSA_ILi1EEESC_EEEEENS5_IJNSA_ILi256EEENSA_ILi64EEENSA_ILi128EEEEEENS_12float_e5m2_tENS5_IJlSC_lEEESJ_SK_NS4_8TiledMMAINS4_8MMA_AtomIJNS4_10MMA_TraitsINS4_25SM100_MMA_F8F6F4_2x1SM_SSEJSJ_SJ_fSF_SG_NS4_17integral_constantINS4_4UMMA5MajorELSR_0EEESS_NSP_INSQ_7ScaleInELST_0EEESU_EEEEEENS4_6LayoutINS5_IJSC_SC_SC_EEENS5_IJNSA_ILi0EEESZ_SZ_EEEEENS5_IJNS4_10UnderscoreES12_S12_EEEEENS4_18SM100_TMA_2SM_LOADENS4_14ComposedLayoutINS4_7SwizzleILi3ELi4ELi3EEENS4_18smem_ptr_flag_bitsILi8EEENSX_INS5_IJNSA_ILi8EEESH_EEENS5_IJSH_SC_EEEEEEEvNS4_8identityES15_S1F_vS1G_EENS_8epilogue10collective18CollectiveEpilogueINS1I_23Sm100TmaWarpSpecializedILi1ELi1ELi64ELb0ELb0EEEJNS5_IJSH_SG_SH_EEENS5_IJNSX_ISH_SC_EENSX_ISG_SC_EEEEESJ_SK_SJ_SK_NS1I_6fusion15FusionCallbacksIS1M_NS1R_17LinearCombinationISJ_fSJ_fLNS_15FloatRoundStyleE2EEES1N_S1Q_JEEENS4_5SM1004TMEM4LOAD26SM100_TMEM_LOAD_32dp32b64xENS4_13SM90_TMA_LOADENS16_INS17_ILi2ELi4ELi3EEES1A_NSX_INS5_IJS1B_SG_EEENS5_IJSG_SC_EEEEEEENS4_39AutoVectorizingCopyWithAssumedAlignmentILi128EEENS4_14SM90_TMA_STOREES26_S28_S28_EEEvvEEEEvNT_6ParamsE) ;  /* 0xffffff7c028c7950 */ /* 0x000fea0003c3ffff */
.L_x_167:
[----:B------:R-:W-:-:S00]  /*81d0*/  BRA `(.L_x_167) ;  /* 0xfffffffc00fc7947 */ /* 0x000fc0000383ffff */
[----:B------:R-:W-:-:S00]  /*81e0*/  NOP ;  /* 0x0000000000007918 */ /* 0x000fc00000000000 */
        /* <DEDUP_REMOVED lines=9> */
.L_x_168:


//--------------------- .nv.global.init           --------------------------
	.section	.nv.global.init,"aw",@progbits
.nv.global.init:
	.type		$str$27,@object
	.size		$str$27,($str$28 - $str$27)
$str$27:
        /*0000*/ 	.byte	0x28, 0x61, 0x64, 0x64, 0x72, 0x65, 0x73, 0x73, 0x20, 0x26, 0x20, 0x6d, 0x61, 0x73, 0x6b, 0x29
        /*0010*/ 	.byte	0x20, 0x3d, 0x3d, 0x20, 0x30, 0x00
	.type		$str$28,@object
	.size		$str$28,($str$26 - $str$28)
$str$28:
        /*0016*/ 	.byte	0x2f, 0x74, 0x6d, 0x70, 0x2f, 0x63, 0x75, 0x74, 0x6c, 0x61, 0x73, 0x73, 0x5f, 0x73, 0x77, 0x65
        /*0026*/ 	.byte	0x65, 0x70, 0x5f, 0x73, 0x72, 0x63, 0x2f, 0x69, 0x6e, 0x63, 0x6c, 0x75, 0x64, 0x65, 0x2f, 0x63
        /*0036*/ 	.byte	0x75, 0x74, 0x65, 0x2f, 0x70, 0x6f, 0x69, 0x6e, 0x74, 0x65, 0x72, 0x5f, 0x66, 0x6c, 0x61, 0x67
        /*0046*/ 	.byte	0x67, 0x65, 0x64, 0x2e, 0x68, 0x70, 0x70, 0x00
	.type		$str$26,@object
	.size		$str$26,($str$25 - $str$26)
$str$26:
        /*004e*/ 	.byte	0x2f, 0x74, 0x6d, 0x70, 0x2f, 0x63, 0x75, 0x74, 0x6c, 0x61, 0x73, 0x73, 0x5f, 0x73, 0x77, 0x65
        /*005e*/ 	.byte	0x65, 0x70, 0x5f, 0x73, 0x72, 0x63, 0x2f, 0x69, 0x6e, 0x63, 0x6c, 0x75, 0x64, 0x65, 0x2f, 0x63
        /*006e*/ 	.byte	0x75, 0x74, 0x65, 0x2f, 0x61, 0x74, 0x6f, 0x6d, 0x2f, 0x63, 0x6f, 0x70, 0x79, 0x5f, 0x74, 0x72
        /*007e*/ 	.byte	0x61, 0x69, 0x74, 0x73, 0x5f, 0x73, 0x6d, 0x31, 0x30, 0x30, 0x2e, 0x68, 0x70, 0x70, 0x00
	.type		$str$25,@object
	.size		$str$25,(__unnamed_1 - $str$25)
$str$25:
        /*008d*/ 	.byte	0x28, 0x28, 0x75, 0x69, 0x6e, 0x74, 0x33, 0x32, 0x5f, 0x74, 0x28, 0x74, 0x68, 0x72, 0x65, 0x61
        /*009d*/ 	.byte	0x64, 0x49, 0x64, 0x78, 0x2e, 0x78, 0x29, 0x20, 0x2f, 0x20, 0x33, 0x32, 0x29, 0x20, 0x25, 0x20
        /*00ad*/ 	.byte	0x34, 0x29, 0x20, 0x3d, 0x3d, 0x20, 0x28, 0x28, 0x28, 0x74, 0x6d, 0x65, 0x6d, 0x5f, 0x61, 0x64
        /*00bd*/ 	.byte	0x64, 0x72, 0x20, 0x3e, 0x3e, 0x20, 0x31, 0x36, 0x29, 0x20, 0x2f, 0x20, 0x33, 0x32, 0x29, 0x20
        /*00cd*/ 	.byte	0x25, 0x20, 0x34, 0x29, 0x00
	.type		__unnamed_1,@object
	.size		__unnamed_1,(__unnamed_2 - __unnamed_1)
__unnamed_1:
        /*00d2*/ 	.byte	0x61, 0x75, 0x74, 0x6f, 0x20, 0x63, 0x75, 0x74, 0x65, 0x3a, 0x3a, 0x61, 0x73, 0x5f, 0x70, 0x6f
        /* <DEDUP_REMOVED lines=24> */
        /*0262*/ 	.byte	0x43, 0x3c, 0x38, 0x31, 0x39, 0x32, 0x3e, 0x3e, 0x3e, 0x3e, 0x5d, 0x00
	.type		__unnamed_2,@object
	.size		__unnamed_2,(.L_2 - __unnamed_2)
__unnamed_2:
        /* <DEDUP_REMOVED lines=42> */
        /*050e*/ 	.byte	0x3e, 0x3e, 0x3e, 0x3e, 0x5d, 0x00
.L_2:


//--------------------- .nv.shared._ZN7cutlass13device_kernelINS_4gemm6kernel13GemmUniversalIN4cute5tupleIJiiiiEEENS1_10collective13CollectiveMmaINS1_35MainloopSm100TmaUmmaWarpSpecializedILi10ELi2ELi4ENS5_IJNS4_1CILi2EEENSA_ILi1EEESC_EEEEENS5_IJNSA_ILi256EEENSA_ILi64EEENSA_ILi128EEEEEENS_12float_e5m2_tENS5_IJlSC_lEEESJ_SK_NS4_8TiledMMAINS4_8MMA_AtomIJNS4_10MMA_TraitsINS4_25SM100_MMA_F8F6F4_2x1SM_SSEJSJ_SJ_fSF_SG_NS4_17integral_constantINS4_4UMMA5MajorELSR_0EEESS_NSP_INSQ_7ScaleInELST_0EEESU_EEEEEENS4_6LayoutINS5_IJSC_SC_SC_EEENS5_IJNSA_ILi0EEESZ_SZ_EEEEENS5_IJNS4_10UnderscoreES12_S12_EEEEENS4_18SM100_TMA_2SM_LOADENS4_14ComposedLayoutINS4_7SwizzleILi3ELi4ELi3EEENS4_18smem_ptr_flag_bitsILi8EEENSX_INS5_IJNSA_ILi8EEESH_EEENS5_IJSH_SC_EEEEEEEvNS4_8identityES15_S1F_vS1G_EENS_8epilogue10collective18CollectiveEpilogueINS1I_23Sm100TmaWarpSpecializedILi1ELi1ELi64ELb0ELb0EEEJNS5_IJSH_SG_SH_EEENS5_IJNSX_ISH_SC_EENSX_ISG_SC_EEEEESJ_SK_SJ_SK_NS1I_6fusion15FusionCallbacksIS1M_NS1R_17LinearCombinationISJ_fSJ_fLNS_15FloatRoundStyleE2EEES1N_S1Q_JEEENS4_5SM1004TMEM4LOAD26SM100_TMEM_LOAD_32dp32b64xENS4_13SM90_TMA_LOADENS16_INS17_ILi2ELi4ELi3EEES1A_NSX_INS5_IJS1B_SG_EEENS5_IJSG_SC_EEEEEEENS4_39AutoVectorizingCopyWithAssumedAlignmentILi128EEENS4_14SM90_TMA_STOREES26_S28_S28_EEEvvEEEEvNT_6ParamsE --------------------------
	.section	.nv.shared._ZN7cutlass13device_kernelINS_4gemm6kernel13GemmUniversalIN4cute5tupleIJiiiiEEENS1_10collective13CollectiveMmaINS1_35MainloopSm100TmaUmmaWarpSpecializedILi10ELi2ELi4ENS5_IJNS4_1CILi2EEENSA_ILi1EEESC_EEEEENS5_IJNSA_ILi256EEENSA_ILi64EEENSA_ILi128EEEEEENS_12float_e5m2_tENS5_IJlSC_lEEESJ_SK_NS4_8TiledMMAINS4_8MMA_AtomIJNS4_10MMA_TraitsINS4_25SM100_MMA_F8F6F4_2x1SM_SSEJSJ_SJ_fSF_SG_NS4_17integral_constantINS4_4UMMA5MajorELSR_0EEESS_NSP_INSQ_7ScaleInELST_0EEESU_EEEEEENS4_6LayoutINS5_IJSC_SC_SC_EEENS5_IJNSA_ILi0EEESZ_SZ_EEEEENS5_IJNS4_10UnderscoreES12_S12_EEEEENS4_18SM100_TMA_2SM_LOADENS4_14ComposedLayoutINS4_7SwizzleILi3ELi4ELi3EEENS4_18smem_ptr_flag_bitsILi8EEENSX_INS5_IJNSA_ILi8EEESH_EEENS5_IJSH_SC_EEEEEEEvNS4_8identityES15_S1F_vS1G_EENS_8epilogue10collective18CollectiveEpilogueINS1I_23Sm100TmaWarpSpecializedILi1ELi1ELi64ELb0ELb0EEEJNS5_IJSH_SG_SH_EEENS5_IJNSX_ISH_SC_EENSX_ISG_SC_EEEEESJ_SK_SJ_SK_NS1I_6fusion15FusionCallbacksIS1M_NS1R_17LinearCombinationISJ_fSJ_fLNS_15FloatRoundStyleE2EEES1N_S1Q_JEEENS4_5SM1004TMEM4LOAD26SM100_TMEM_LOAD_32dp32b64xENS4_13SM90_TMA_LOADENS16_INS17_ILi2ELi4ELi3EEES1A_NSX_INS5_IJS1B_SG_EEENS5_IJSG_SC_EEEEEEENS4_39AutoVectorizingCopyWithAssumedAlignmentILi128EEENS4_14SM90_TMA_STOREES26_S28_S28_EEEvvEEEEvNT_6ParamsE,"aw",@nobits
	.sectionflags	@""
	.align	16
	.zero		1024


//--------------------- .nv.shared.reserved.0     --------------------------
	.section	.nv.shared.reserved.0,"aw",@nobits
	.weak		__nv_reservedSMEM_offset_0_alias
	.size		__nv_reservedSMEM_offset_0_alias, 0, 64
	.other		__nv_reservedSMEM_offset_0_alias,@"STO_CUDA_RESERVED_SHARED STV_DEFAULT"
__nv_reservedSMEM_offset_0_alias:
	.zero		0
.nv.shared.reserved.0:
	.zero		64
	.weak		__nv_reservedSMEM_tcgen05_partition
	.type		__nv_reservedSMEM_tcgen05_partition,@object
	.size		__nv_reservedSMEM_tcgen05_partition,(.L_0 - __nv_reservedSMEM_tcgen05_partition)
__nv_reservedSMEM_tcgen05_partition:
	.zero		32
.L_0:


//--------------------- .nv.global                --------------------------
	.section	.nv.global,"aw",@nobits
.nv.global:
	.type		_ZN39_INTERNAL_3614185f_4_k_cu_80357d0b_85464cute1_E,@object
	.size		_ZN39_INTERNAL_3614185f_4_k_cu_80357d0b_85464cute1_E,(_ZN39_INTERNAL_3614185f_4_k_cu_80357d0b_85464cuda3std3__45__cpo6cbeginE - _ZN39_INTERNAL_3614185f_4_k_cu_80357d0b_85464cute1_E)
_ZN39_INTERNAL_3614185f_4_k_cu_80357d0b_85464cute1_E:
	.zero		1
	.type		_ZN39_INTERNAL_3614185f_4_k_cu_80357d0b_85464cuda3std3__45__cpo6cbeginE,@object
	.size		_ZN39_INTERNAL_3614185f_4_k_cu_80357d0b_85464cuda3std3__45__cpo6cbeginE,(_ZN39_INTERNAL_3614185f_4_k_cu_80357d0b_85464cuda3std3__48in_placeE - _ZN39_INTERNAL_3614185f_4_k_cu_80357d0b_85464cuda3std3__45__cpo6cbeginE)
_ZN39_INTERNAL_3614185f_4_k_cu_80357d0b_85464cuda3std3__45__cpo6cbeginE:
	.zero		1
	.type		_ZN39_INTERNAL_3614185f_4_k_cu_80357d0b_85464cuda3std3__48in_placeE,@object
	.size		_ZN39_INTERNAL_3614185f_4_k_cu_80357d0b_85464cuda3std3__48in_placeE,(_ZN39_INTERNAL_3614185f_4_k_cu_80357d0b_85464cuda3std6ranges3__45__cpo9iter_moveE - _ZN39_INTERNAL_3614185f_4_k_cu_80357d0b_85464cuda3std3__48in_placeE)
_ZN39_INTERNAL_3614185f_4_k_cu_80357d0b_85464cuda3std3__48in_placeE:
	.zero		1
	.type		_ZN39_INTERNAL_3614185f_4_k_cu_80357d0b_85464cuda3std6ranges3__45__cpo9iter_moveE,@object
	.size		_ZN39_INTERNAL_3614185f_4_k_cu_80357d0b_85464cuda3std6ranges3__45__cpo9iter_moveE,(_ZN39_INTERNAL_3614185f_4_k_cu_80357d0b_85464cuda3std3__45__cpo5beginE - _ZN39_INTERNAL_3614185f_4_k_cu_80357d0b_85464cuda3std6ranges3__45__cpo9iter_moveE)
_ZN39_INTERNAL_3614185f_4_k_cu_80357d0b_85464cuda3std6ranges3__45__cpo9iter_moveE:
	.zero		1
	.type		_ZN39_INTERNAL_3614185f_4_k_cu_80357d0b_85464cuda3std3__45__cpo5beginE,@object
	.size		_ZN39_INTERNAL_3614185f_4_k_cu_80357d0b_85464cuda3std3__45__cpo5beginE,(_ZN39_INTERNAL_3614185f_4_k_cu_80357d0b_85464cuda3std3__441_GLOBAL__N__3614185f_4_k_cu_80357d0b_85466ignoreE - _ZN39_INTERNAL_3614185f_4_k_cu_80357d0b_85464cuda3std3__45__cpo5beginE)
_ZN39_INTERNAL_3614185f_4_k_cu_80357d0b_85464cuda3std3__45__cpo5beginE:
	.zero		1
	.type		_ZN39_INTERNAL_3614185f_4_k_cu_80357d0b_85464cuda3std3__441_GLOBAL__N__3614185f_4_k_cu_80357d0b_85466ignoreE,@object
	.size		_ZN39_INTERNAL_3614185f_4_k_cu_80357d0b_85464cuda3std3__441_GLOBAL__N__3614185f_4_k_cu_80357d0b_85466ignoreE,(_ZN39_INTERNAL_3614185f_4_k_cu_80357d0b_85464cute7productE - _ZN39_INTERNAL_3614185f_4_k_cu_80357d0b_85464cuda3std3__441_GLOBAL__N__3614185f_4_k_cu_80357d0b_85466ignoreE)
_ZN39_INTERNAL_3614185f_4_k_cu_80357d0b_85464cuda3std3__441_GLOBAL__N__3614185f_4_k_cu_80357d0b_85466ignoreE:
	.zero		1
	.type		_ZN39_INTERNAL_3614185f_4_k_cu_80357d0b_85464cute7productE,@object
	.size		_ZN39_INTERNAL_3614185f_4_k_cu_80357d0b_85464cute7productE,(_ZN39_INTERNAL_3614185f_4_k_cu_80357d0b_85464cuda3std3__45__cpo3endE - _ZN39_INTERNAL_3614185f_4_k_cu_80357d0b_85464cute7productE)
_ZN39_INTERNAL_3614185f_4_k_cu_80357d0b_85464cute7productE:
	.zero		1
	.type		_ZN39_INTERNAL_3614185f_4_k_cu_80357d0b_85464cuda3std3__45__cpo3endE,@object
	.size		_ZN39_INTERNAL_3614185f_4_k_cu_80357d0b_85464cuda3std3__45__cpo3endE,(_ZN39_INTERNAL_3614185f_4_k_cu_80357d0b_85464cuda3std3__419piecewise_constructE - _ZN39_INTERNAL_3614185f_4_k_cu_80357d0b_85464cuda3std3__45__cpo3endE)
_ZN39_INTERNAL_3614185f_4_k_cu_80357d0b_85464cuda3std3__45__cpo3endE:
	.zero		1
	.type		_ZN39_INTERNAL_3614185f_4_k_cu_80357d0b_85464cuda3std3__419piecewise_constructE,@object
	.size		_ZN39_INTERNAL_3614185f_4_k_cu_80357d0b_85464cuda3std3__419piecewise_constructE,(_ZN39_INTERNAL_3614185f_4_k_cu_80357d0b_85464cuda3std3__45__cpo4cendE - _ZN39_INTERNAL_3614185f_4_k_cu_80357d0b_85464cuda3std3__419piecewise_constructE)
_ZN39_INTERNAL_3614185f_4_k_cu_80357d0b_85464cuda3std3__419piecewise_constructE:
	.zero		1
	.type		_ZN39_INTERNAL_3614185f_4_k_cu_80357d0b_85464cuda3std3__45__cpo4cendE,@object
	.size		_ZN39_INTERNAL_3614185f_4_k_cu_80357d0b_85464cuda3std3__45__cpo4cendE,(_ZN39_INTERNAL_3614185f_4_k_cu_80357d0b_85464cuda3std6ranges3__45__cpo4swapE - _ZN39_INTERNAL_3614185f_4_k_cu_80357d0b_85464cuda3std3__45__cpo4cendE)
_ZN39_INTERNAL_3614185f_4_k_cu_80357d0b_85464cuda3std3__45__cpo4cendE:
	.zero		1
	.type		_ZN39_INTERNAL_3614185f_4_k_cu_80357d0b_85464cuda3std6ranges3__45__cpo4swapE,@object
	.size		_ZN39_INTERNAL_3614185f_4_k_cu_80357d0b_85464cuda3std6ranges3__45__cpo4swapE,(.L_10 - _ZN39_INTERNAL_3614185f_4_k_cu_80357d0b_85464cuda3std6ranges3__45__cpo4swapE)
_ZN39_INTERNAL_3614185f_4_k_cu_80357d0b_85464cuda3std6ranges3__45__cpo4swapE:
	.zero		1
.L_10:


//--------------------- .nv.constant0._ZN7cutlass13device_kernelINS_4gemm6kernel13GemmUniversalIN4cute5tupleIJiiiiEEENS1_10collective13CollectiveMmaINS1_35MainloopSm100TmaUmmaWarpSpecializedILi10ELi2ELi4ENS5_IJNS4_1CILi2EEENSA_ILi1EEESC_EEEEENS5_IJNSA_ILi256EEENSA_ILi64EEENSA_ILi128EEEEEENS_12float_e5m2_tENS5_IJlSC_lEEESJ_SK_NS4_8TiledMMAINS4_8MMA_AtomIJNS4_10MMA_TraitsINS4_25SM100_MMA_F8F6F4_2x1SM_SSEJSJ_SJ_fSF_SG_NS4_17integral_constantINS4_4UMMA5MajorELSR_0EEESS_NSP_INSQ_7ScaleInELST_0EEESU_EEEEEENS4_6LayoutINS5_IJSC_SC_SC_EEENS5_IJNSA_ILi0EEESZ_SZ_EEEEENS5_IJNS4_10UnderscoreES12_S12_EEEEENS4_18SM100_TMA_2SM_LOADENS4_14ComposedLayoutINS4_7SwizzleILi3ELi4ELi3EEENS4_18smem_ptr_flag_bitsILi8EEENSX_INS5_IJNSA_ILi8EEESH_EEENS5_IJSH_SC_EEEEEEEvNS4_8identityES15_S1F_vS1G_EENS_8epilogue10collective18CollectiveEpilogueINS1I_23Sm100TmaWarpSpecializedILi1ELi1ELi64ELb0ELb0EEEJNS5_IJSH_SG_SH_EEENS5_IJNSX_ISH_SC_EENSX_ISG_SC_EEEEESJ_SK_SJ_SK_NS1I_6fusion15FusionCallbacksIS1M_NS1R_17LinearCombinationISJ_fSJ_fLNS_15FloatRoundStyleE2EEES1N_S1Q_JEEENS4_5SM1004TMEM4LOAD26SM100_TMEM_LOAD_32dp32b64xENS4_13SM90_TMA_LOADENS16_INS17_ILi2ELi4ELi3EEES1A_NSX_INS5_IJS1B_SG_EEENS5_IJSG_SC_EEEEEEENS4_39AutoVectorizingCopyWithAssumedAlignmentILi128EEENS4_14SM90_TMA_STOREES26_S28_S28_EEEvvEEEEvNT_6ParamsE --------------------------
	.section	.nv.constant0._ZN7cutlass13device_kernelINS_4gemm6kernel13GemmUniversalIN4cute5tupleIJiiiiEEENS1_10collective13CollectiveMmaINS1_35MainloopSm100TmaUmmaWarpSpecializedILi10ELi2ELi4ENS5_IJNS4_1CILi2EEENSA_ILi1EEESC_EEEEENS5_IJNSA_ILi256EEENSA_ILi64EEENSA_ILi128EEEEEENS_12float_e5m2_tENS5_IJlSC_lEEESJ_SK_NS4_8TiledMMAINS4_8MMA_AtomIJNS4_10MMA_TraitsINS4_25SM100_MMA_F8F6F4_2x1SM_SSEJSJ_SJ_fSF_SG_NS4_17integral_constantINS4_4UMMA5MajorELSR_0EEESS_NSP_INSQ_7ScaleInELST_0EEESU_EEEEEENS4_6LayoutINS5_IJSC_SC_SC_EEENS5_IJNSA_ILi0EEESZ_SZ_EEEEENS5_IJNS4_10UnderscoreES12_S12_EEEEENS4_18SM100_TMA_2SM_LOADENS4_14ComposedLayoutINS4_7SwizzleILi3ELi4ELi3EEENS4_18smem_ptr_flag_bitsILi8EEENSX_INS5_IJNSA_ILi8EEESH_EEENS5_IJSH_SC_EEEEEEEvNS4_8identityES15_S1F_vS1G_EENS_8epilogue10collective18CollectiveEpilogueINS1I_23Sm100TmaWarpSpecializedILi1ELi1ELi64ELb0ELb0EEEJNS5_IJSH_SG_SH_EEENS5_IJNSX_ISH_SC_EENSX_ISG_SC_EEEEESJ_SK_SJ_SK_NS1I_6fusion15FusionCallbacksIS1M_NS1R_17LinearCombinationISJ_fSJ_fLNS_15FloatRoundStyleE2EEES1N_S1Q_JEEENS4_5SM1004TMEM4LOAD26SM100_TMEM_LOAD_32dp32b64xENS4_13SM90_TMA_LOADENS16_INS17_ILi2ELi4ELi3EEES1A_NSX_INS5_IJS1B_SG_EEENS5_IJSG_SC_EEEEEEENS4_39AutoVectorizingCopyWithAssumedAlignmentILi128EEENS4_14SM90_TMA_STOREES26_S28_S28_EEEvvEEEEvNT_6ParamsE,"a",@progbits
	.sectionflags	@""
	.align	4
.nv.constant0._ZN7cutlass13device_kernelINS_4gemm6kernel13GemmUniversalIN4cute5tupleIJiiiiEEENS1_10collective13CollectiveMmaINS1_35MainloopSm100TmaUmmaWarpSpecializedILi10ELi2ELi4ENS5_IJNS4_1CILi2EEENSA_ILi1EEESC_EEEEENS5_IJNSA_ILi256EEENSA_ILi64EEENSA_ILi128EEEEEENS_12float_e5m2_tENS5_IJlSC_lEEESJ_SK_NS4_8TiledMMAINS4_8MMA_AtomIJNS4_10MMA_TraitsINS4_25SM100_MMA_F8F6F4_2x1SM_SSEJSJ_SJ_fSF_SG_NS4_17integral_constantINS4_4UMMA5MajorELSR_0EEESS_NSP_INSQ_7ScaleInELST_0EEESU_EEEEEENS4_6LayoutINS5_IJSC_SC_SC_EEENS5_IJNSA_ILi0EEESZ_SZ_EEEEENS5_IJNS4_10UnderscoreES12_S12_EEEEENS4_18SM100_TMA_2SM_LOADENS4_14ComposedLayoutINS4_7SwizzleILi3ELi4ELi3EEENS4_18smem_ptr_flag_bitsILi8EEENSX_INS5_IJNSA_ILi8EEESH_EEENS5_IJSH_SC_EEEEEEEvNS4_8identityES15_S1F_vS1G_EENS_8epilogue10collective18CollectiveEpilogueINS1I_23Sm100TmaWarpSpecializedILi1ELi1ELi64ELb0ELb0EEEJNS5_IJSH_SG_SH_EEENS5_IJNSX_ISH_SC_EENSX_ISG_SC_EEEEESJ_SK_SJ_SK_NS1I_6fusion15FusionCallbacksIS1M_NS1R_17LinearCombinationISJ_fSJ_fLNS_15FloatRoundStyleE2EEES1N_S1Q_JEEENS4_5SM1004TMEM4LOAD26SM100_TMEM_LOAD_32dp32b64xENS4_13SM90_TMA_LOADENS16_INS17_ILi2ELi4ELi3EEES1A_NSX_INS5_IJS1B_SG_EEENS5_IJSG_SC_EEEEEEENS4_39AutoVectorizingCopyWithAssumedAlignmentILi128EEENS4_14SM90_TMA_STOREES26_S28_S28_EEEvvEEEEvNT_6ParamsE:
	.zero		2944


//--------------------- SYMBOLS --------------------------

	.type		.nv.reservedSmem.offset0,@object
	.size		.nv.reservedSmem.offset0,0x4
	.type		.nv.reservedSmem.cap,@object
	.size		.nv.reservedSmem.cap,0x4
	.type		__assertfail,@function
